//
// Generated by NVIDIA NVVM Compiler
//
// Compiler Build ID: CL-36424714
// Cuda compilation tools, release 13.0, V13.0.88
// Based on NVVM 20.0.0
//

.version 9.0
.target sm_100
.address_size 64

	// .globl	_Z6kernelP6float4S0_jjfb
.global .align 4 .b8 __cudart_i2opi_f[24] = {65, 144, 67, 60, 153, 149, 98, 219, 192, 221, 52, 245, 209, 87, 39, 252, 41, 21, 68, 78, 110, 131, 249, 162};

.visible .entry _Z6kernelP6float4S0_jjfb(
	.param .u64 .ptr .align 1 _Z6kernelP6float4S0_jjfb_param_0,
	.param .u64 .ptr .align 1 _Z6kernelP6float4S0_jjfb_param_1,
	.param .u32 _Z6kernelP6float4S0_jjfb_param_2,
	.param .u32 _Z6kernelP6float4S0_jjfb_param_3,
	.param .f32 _Z6kernelP6float4S0_jjfb_param_4,
	.param .u8 _Z6kernelP6float4S0_jjfb_param_5
)
{
	.local .align 4 .b8 	__local_depot0[28];
	.reg .b64 	%SP;
	.reg .b64 	%SPL;
	.reg .pred 	%p<34>;
	.reg .b16 	%rs<2>;
	.reg .b32 	%r<168>;
	.reg .b32 	%f<177>;
	.reg .b64 	%rd<86>;
	.reg .b64 	%fd<27>;

	mov.u64 	%SPL, __local_depot0;
	ld.param.u64 	%rd32, [_Z6kernelP6float4S0_jjfb_param_0];
	ld.param.u64 	%rd33, [_Z6kernelP6float4S0_jjfb_param_1];
	ld.param.u32 	%r57, [_Z6kernelP6float4S0_jjfb_param_2];
	ld.param.u32 	%r58, [_Z6kernelP6float4S0_jjfb_param_3];
	ld.param.f32 	%f20, [_Z6kernelP6float4S0_jjfb_param_4];
	ld.param.s8 	%rs1, [_Z6kernelP6float4S0_jjfb_param_5];
	cvta.to.global.u64 	%rd1, %rd33;
	cvta.to.global.u64 	%rd2, %rd32;
	add.u64 	%rd3, %SPL, 0;
	mov.u32 	%r59, %ctaid.x;
	mov.u32 	%r60, %ntid.x;
	mov.u32 	%r61, %tid.x;
	mad.lo.s32 	%r1, %r59, %r60, %r61;
	mov.u32 	%r62, %ctaid.y;
	mov.u32 	%r63, %ntid.y;
	mov.u32 	%r64, %tid.y;
	mad.lo.s32 	%r2, %r62, %r63, %r64;
	cvt.rn.f32.u32 	%f21, %r2;
	cvt.rn.f32.u32 	%f22, %r58;
	div.rn.f32 	%f23, %f21, %f22;
	fma.rn.f32 	%f1, %f23, 0f40000000, 0fBF800000;
	setp.eq.s16 	%p1, %rs1, 0;
	@%p1 bra 	$L__BB0_34;
	cvt.rn.f32.u32 	%f24, %r57;
	cvt.rn.f32.u32 	%f25, %r1;
	div.rn.f32 	%f26, %f25, %f24;
	fma.rn.f32 	%f27, %f26, 0f40000000, 0fBF800000;
	cvt.f64.f32 	%fd1, %f27;
	mul.f64 	%fd2, %fd1, 0d401921F9F01B866E;
	cvt.rn.f32.f64 	%f2, %fd2;
	mul.f32 	%f28, %f2, 0f3F22F983;
	cvt.rni.s32.f32 	%r167, %f28;
	cvt.rn.f32.s32 	%f29, %r167;
	fma.rn.f32 	%f30, %f29, 0fBFC90FDA, %f2;
	fma.rn.f32 	%f31, %f29, 0fB3A22168, %f30;
	fma.rn.f32 	%f176, %f29, 0fA7C234C5, %f31;
	abs.f32 	%f4, %f2;
	setp.ltu.f32 	%p2, %f4, 0f47CE4780;
	mov.u32 	%r155, %r167;
	mov.f32 	%f173, %f176;
	@%p2 bra 	$L__BB0_9;
	setp.neu.f32 	%p3, %f4, 0f7F800000;
	@%p3 bra 	$L__BB0_4;
	mov.f32 	%f34, 0f00000000;
	mul.rn.f32 	%f173, %f2, %f34;
	mov.b32 	%r155, 0;
	bra.uni 	$L__BB0_9;
$L__BB0_4:
	mov.b32 	%r4, %f2;
	shl.b32 	%r66, %r4, 8;
	or.b32  	%r5, %r66, -2147483648;
	mov.b64 	%rd76, 0;
	mov.b32 	%r152, 0;
	mov.u64 	%rd74, __cudart_i2opi_f;
	mov.u64 	%rd75, %rd3;
$L__BB0_5:
	.pragma "nounroll";
	ld.global.nc.u32 	%r67, [%rd74];
	mad.wide.u32 	%rd37, %r67, %r5, %rd76;
	shr.u64 	%rd76, %rd37, 32;
	st.local.u32 	[%rd75], %rd37;
	add.s32 	%r152, %r152, 1;
	add.s64 	%rd75, %rd75, 4;
	add.s64 	%rd74, %rd74, 4;
	setp.ne.s32 	%p4, %r152, 6;
	@%p4 bra 	$L__BB0_5;
	shr.u32 	%r68, %r4, 23;
	st.local.u32 	[%rd3+24], %rd76;
	and.b32  	%r8, %r68, 31;
	and.b32  	%r69, %r68, 224;
	add.s32 	%r70, %r69, -128;
	shr.u32 	%r71, %r70, 5;
	mul.wide.u32 	%rd38, %r71, 4;
	sub.s64 	%rd10, %rd3, %rd38;
	ld.local.u32 	%r153, [%rd10+24];
	ld.local.u32 	%r154, [%rd10+20];
	setp.eq.s32 	%p5, %r8, 0;
	@%p5 bra 	$L__BB0_8;
	shf.l.wrap.b32 	%r153, %r154, %r153, %r8;
	ld.local.u32 	%r72, [%rd10+16];
	shf.l.wrap.b32 	%r154, %r72, %r154, %r8;
$L__BB0_8:
	shr.u32 	%r73, %r153, 30;
	shf.l.wrap.b32 	%r74, %r154, %r153, 2;
	shl.b32 	%r75, %r154, 2;
	shr.u32 	%r76, %r74, 31;
	add.s32 	%r77, %r76, %r73;
	neg.s32 	%r78, %r77;
	setp.lt.s32 	%p6, %r4, 0;
	selp.b32 	%r155, %r78, %r77, %p6;
	xor.b32  	%r79, %r74, %r4;
	shr.s32 	%r80, %r74, 31;
	xor.b32  	%r81, %r80, %r74;
	xor.b32  	%r82, %r80, %r75;
	cvt.u64.u32 	%rd39, %r81;
	shl.b64 	%rd40, %rd39, 32;
	cvt.u64.u32 	%rd41, %r82;
	or.b64  	%rd42, %rd40, %rd41;
	cvt.rn.f64.s64 	%fd3, %rd42;
	mul.f64 	%fd4, %fd3, 0d3BF921FB54442D19;
	cvt.rn.f32.f64 	%f32, %fd4;
	neg.f32 	%f33, %f32;
	setp.lt.s32 	%p7, %r79, 0;
	selp.f32 	%f173, %f33, %f32, %p7;
$L__BB0_9:
	setp.ltu.f32 	%p8, %f4, 0f47CE4780;
	add.s32 	%r84, %r155, 1;
	mul.rn.f32 	%f35, %f173, %f173;
	and.b32  	%r85, %r155, 1;
	setp.eq.b32 	%p9, %r85, 1;
	selp.f32 	%f36, %f173, 0f3F800000, %p9;
	fma.rn.f32 	%f37, %f35, %f36, 0f00000000;
	fma.rn.f32 	%f38, %f35, 0f37CBAC00, 0fBAB607ED;
	selp.f32 	%f39, 0fB94D4153, %f38, %p9;
	selp.f32 	%f40, 0f3C0885E4, 0f3D2AAABB, %p9;
	fma.rn.f32 	%f41, %f39, %f35, %f40;
	selp.f32 	%f42, 0fBE2AAAA8, 0fBEFFFFFF, %p9;
	fma.rn.f32 	%f43, %f41, %f35, %f42;
	fma.rn.f32 	%f44, %f43, %f37, %f36;
	and.b32  	%r86, %r84, 2;
	setp.eq.s32 	%p10, %r86, 0;
	mov.f32 	%f45, 0f00000000;
	sub.f32 	%f46, %f45, %f44;
	selp.f32 	%f8, %f44, %f46, %p10;
	mov.u32 	%r159, %r167;
	mov.f32 	%f174, %f176;
	@%p8 bra 	$L__BB0_17;
	setp.neu.f32 	%p11, %f4, 0f7F800000;
	@%p11 bra 	$L__BB0_12;
	mov.f32 	%f49, 0f00000000;
	mul.rn.f32 	%f174, %f2, %f49;
	mov.b32 	%r159, 0;
	bra.uni 	$L__BB0_17;
$L__BB0_12:
	mov.b32 	%r17, %f2;
	shl.b32 	%r88, %r17, 8;
	or.b32  	%r18, %r88, -2147483648;
	mov.b64 	%rd79, 0;
	mov.b32 	%r156, 0;
	mov.u64 	%rd77, __cudart_i2opi_f;
	mov.u64 	%rd78, %rd3;
$L__BB0_13:
	.pragma "nounroll";
	ld.global.nc.u32 	%r89, [%rd77];
	mad.wide.u32 	%rd45, %r89, %r18, %rd79;
	shr.u64 	%rd79, %rd45, 32;
	st.local.u32 	[%rd78], %rd45;
	add.s32 	%r156, %r156, 1;
	add.s64 	%rd78, %rd78, 4;
	add.s64 	%rd77, %rd77, 4;
	setp.ne.s32 	%p12, %r156, 6;
	@%p12 bra 	$L__BB0_13;
	shr.u32 	%r90, %r17, 23;
	st.local.u32 	[%rd3+24], %rd79;
	and.b32  	%r21, %r90, 31;
	and.b32  	%r91, %r90, 224;
	add.s32 	%r92, %r91, -128;
	shr.u32 	%r93, %r92, 5;
	mul.wide.u32 	%rd46, %r93, 4;
	sub.s64 	%rd17, %rd3, %rd46;
	ld.local.u32 	%r157, [%rd17+24];
	ld.local.u32 	%r158, [%rd17+20];
	setp.eq.s32 	%p13, %r21, 0;
	@%p13 bra 	$L__BB0_16;
	shf.l.wrap.b32 	%r157, %r158, %r157, %r21;
	ld.local.u32 	%r94, [%rd17+16];
	shf.l.wrap.b32 	%r158, %r94, %r158, %r21;
$L__BB0_16:
	shr.u32 	%r95, %r157, 30;
	shf.l.wrap.b32 	%r96, %r158, %r157, 2;
	shl.b32 	%r97, %r158, 2;
	shr.u32 	%r98, %r96, 31;
	add.s32 	%r99, %r98, %r95;
	neg.s32 	%r100, %r99;
	setp.lt.s32 	%p14, %r17, 0;
	selp.b32 	%r159, %r100, %r99, %p14;
	xor.b32  	%r101, %r96, %r17;
	shr.s32 	%r102, %r96, 31;
	xor.b32  	%r103, %r102, %r96;
	xor.b32  	%r104, %r102, %r97;
	cvt.u64.u32 	%rd47, %r103;
	shl.b64 	%rd48, %rd47, 32;
	cvt.u64.u32 	%rd49, %r104;
	or.b64  	%rd50, %rd48, %rd49;
	cvt.rn.f64.s64 	%fd5, %rd50;
	mul.f64 	%fd6, %fd5, 0d3BF921FB54442D19;
	cvt.rn.f32.f64 	%f47, %fd6;
	neg.f32 	%f48, %f47;
	setp.lt.s32 	%p15, %r101, 0;
	selp.f32 	%f174, %f48, %f47, %p15;
$L__BB0_17:
	setp.ltu.f32 	%p16, %f4, 0f47CE4780;
	mul.rn.f32 	%f50, %f174, %f174;
	and.b32  	%r106, %r159, 1;
	setp.eq.b32 	%p17, %r106, 1;
	selp.f32 	%f51, 0f3F800000, %f174, %p17;
	fma.rn.f32 	%f52, %f50, %f51, 0f00000000;
	fma.rn.f32 	%f53, %f50, 0f37CBAC00, 0fBAB607ED;
	selp.f32 	%f54, %f53, 0fB94D4153, %p17;
	selp.f32 	%f55, 0f3D2AAABB, 0f3C0885E4, %p17;
	fma.rn.f32 	%f56, %f54, %f50, %f55;
	selp.f32 	%f57, 0fBEFFFFFF, 0fBE2AAAA8, %p17;
	fma.rn.f32 	%f58, %f56, %f50, %f57;
	fma.rn.f32 	%f59, %f58, %f52, %f51;
	and.b32  	%r107, %r159, 2;
	setp.eq.s32 	%p18, %r107, 0;
	mov.f32 	%f60, 0f00000000;
	sub.f32 	%f61, %f60, %f59;
	selp.f32 	%f62, %f59, %f61, %p18;
	mul.f32 	%f63, %f1, %f62;
	mad.lo.s32 	%r30, %r57, %r2, %r1;
	mul.wide.u32 	%rd51, %r30, 16;
	add.s64 	%rd52, %rd2, %rd51;
	mul.f32 	%f64, %f1, %f8;
	mov.f32 	%f65, 0f3F800000;
	mov.f32 	%f66, 0fC1400000;
	st.global.v4.f32 	[%rd52], {%f64, %f63, %f66, %f65};
	neg.f32 	%f12, %f1;
	mov.u32 	%r163, %r167;
	mov.f32 	%f175, %f176;
	@%p16 bra 	$L__BB0_25;
	setp.neu.f32 	%p19, %f4, 0f7F800000;
	@%p19 bra 	$L__BB0_20;
	mov.f32 	%f69, 0f00000000;
	mul.rn.f32 	%f175, %f2, %f69;
	mov.b32 	%r163, 0;
	bra.uni 	$L__BB0_25;
$L__BB0_20:
	mov.b32 	%r31, %f2;
	shl.b32 	%r109, %r31, 8;
	or.b32  	%r32, %r109, -2147483648;
	mov.b64 	%rd82, 0;
	mov.b32 	%r160, 0;
	mov.u64 	%rd80, __cudart_i2opi_f;
	mov.u64 	%rd81, %rd3;
$L__BB0_21:
	.pragma "nounroll";
	ld.global.nc.u32 	%r110, [%rd80];
	mad.wide.u32 	%rd55, %r110, %r32, %rd82;
	shr.u64 	%rd82, %rd55, 32;
	st.local.u32 	[%rd81], %rd55;
	add.s32 	%r160, %r160, 1;
	add.s64 	%rd81, %rd81, 4;
	add.s64 	%rd80, %rd80, 4;
	setp.ne.s32 	%p20, %r160, 6;
	@%p20 bra 	$L__BB0_21;
	shr.u32 	%r111, %r31, 23;
	st.local.u32 	[%rd3+24], %rd82;
	and.b32  	%r35, %r111, 31;
	and.b32  	%r112, %r111, 224;
	add.s32 	%r113, %r112, -128;
	shr.u32 	%r114, %r113, 5;
	mul.wide.u32 	%rd56, %r114, 4;
	sub.s64 	%rd24, %rd3, %rd56;
	ld.local.u32 	%r161, [%rd24+24];
	ld.local.u32 	%r162, [%rd24+20];
	setp.eq.s32 	%p21, %r35, 0;
	@%p21 bra 	$L__BB0_24;
	shf.l.wrap.b32 	%r161, %r162, %r161, %r35;
	ld.local.u32 	%r115, [%rd24+16];
	shf.l.wrap.b32 	%r162, %r115, %r162, %r35;
$L__BB0_24:
	shr.u32 	%r116, %r161, 30;
	shf.l.wrap.b32 	%r117, %r162, %r161, 2;
	shl.b32 	%r118, %r162, 2;
	shr.u32 	%r119, %r117, 31;
	add.s32 	%r120, %r119, %r116;
	neg.s32 	%r121, %r120;
	setp.lt.s32 	%p22, %r31, 0;
	selp.b32 	%r163, %r121, %r120, %p22;
	xor.b32  	%r122, %r117, %r31;
	shr.s32 	%r123, %r117, 31;
	xor.b32  	%r124, %r123, %r117;
	xor.b32  	%r125, %r123, %r118;
	cvt.u64.u32 	%rd57, %r124;
	shl.b64 	%rd58, %rd57, 32;
	cvt.u64.u32 	%rd59, %r125;
	or.b64  	%rd60, %rd58, %rd59;
	cvt.rn.f64.s64 	%fd7, %rd60;
	mul.f64 	%fd8, %fd7, 0d3BF921FB54442D19;
	cvt.rn.f32.f64 	%f67, %fd8;
	neg.f32 	%f68, %f67;
	setp.lt.s32 	%p23, %r122, 0;
	selp.f32 	%f175, %f68, %f67, %p23;
$L__BB0_25:
	setp.ltu.f32 	%p24, %f4, 0f47CE4780;
	add.s32 	%r127, %r163, 1;
	mul.rn.f32 	%f70, %f175, %f175;
	and.b32  	%r128, %r163, 1;
	setp.eq.b32 	%p25, %r128, 1;
	selp.f32 	%f71, %f175, 0f3F800000, %p25;
	fma.rn.f32 	%f72, %f70, %f71, 0f00000000;
	fma.rn.f32 	%f73, %f70, 0f37CBAC00, 0fBAB607ED;
	selp.f32 	%f74, 0fB94D4153, %f73, %p25;
	selp.f32 	%f75, 0f3C0885E4, 0f3D2AAABB, %p25;
	fma.rn.f32 	%f76, %f74, %f70, %f75;
	selp.f32 	%f77, 0fBE2AAAA8, 0fBEFFFFFF, %p25;
	fma.rn.f32 	%f78, %f76, %f70, %f77;
	fma.rn.f32 	%f79, %f78, %f72, %f71;
	and.b32  	%r129, %r127, 2;
	setp.eq.s32 	%p26, %r129, 0;
	mov.f32 	%f80, 0f00000000;
	sub.f32 	%f81, %f80, %f79;
	selp.f32 	%f82, %f79, %f81, %p26;
	mul.f32 	%f16, %f82, %f12;
	@%p24 bra 	$L__BB0_33;
	setp.neu.f32 	%p27, %f4, 0f7F800000;
	@%p27 bra 	$L__BB0_28;
	mov.f32 	%f85, 0f00000000;
	mul.rn.f32 	%f176, %f2, %f85;
	mov.b32 	%r167, 0;
	bra.uni 	$L__BB0_33;
$L__BB0_28:
	mov.b32 	%r44, %f2;
	shl.b32 	%r131, %r44, 8;
	or.b32  	%r45, %r131, -2147483648;
	mov.b64 	%rd85, 0;
	mov.b32 	%r164, 0;
	mov.u64 	%rd83, __cudart_i2opi_f;
	mov.u64 	%rd84, %rd3;
$L__BB0_29:
	.pragma "nounroll";
	ld.global.nc.u32 	%r132, [%rd83];
	mad.wide.u32 	%rd63, %r132, %r45, %rd85;
	shr.u64 	%rd85, %rd63, 32;
	st.local.u32 	[%rd84], %rd63;
	add.s32 	%r164, %r164, 1;
	add.s64 	%rd84, %rd84, 4;
	add.s64 	%rd83, %rd83, 4;
	setp.ne.s32 	%p28, %r164, 6;
	@%p28 bra 	$L__BB0_29;
	shr.u32 	%r133, %r44, 23;
	st.local.u32 	[%rd3+24], %rd85;
	and.b32  	%r48, %r133, 31;
	and.b32  	%r134, %r133, 224;
	add.s32 	%r135, %r134, -128;
	shr.u32 	%r136, %r135, 5;
	mul.wide.u32 	%rd64, %r136, 4;
	sub.s64 	%rd31, %rd3, %rd64;
	ld.local.u32 	%r165, [%rd31+24];
	ld.local.u32 	%r166, [%rd31+20];
	setp.eq.s32 	%p29, %r48, 0;
	@%p29 bra 	$L__BB0_32;
	shf.l.wrap.b32 	%r165, %r166, %r165, %r48;
	ld.local.u32 	%r137, [%rd31+16];
	shf.l.wrap.b32 	%r166, %r137, %r166, %r48;
$L__BB0_32:
	shr.u32 	%r138, %r165, 30;
	shf.l.wrap.b32 	%r139, %r166, %r165, 2;
	shl.b32 	%r140, %r166, 2;
	shr.u32 	%r141, %r139, 31;
	add.s32 	%r142, %r141, %r138;
	neg.s32 	%r143, %r142;
	setp.lt.s32 	%p30, %r44, 0;
	selp.b32 	%r167, %r143, %r142, %p30;
	xor.b32  	%r144, %r139, %r44;
	shr.s32 	%r145, %r139, 31;
	xor.b32  	%r146, %r145, %r139;
	xor.b32  	%r147, %r145, %r140;
	cvt.u64.u32 	%rd65, %r146;
	shl.b64 	%rd66, %rd65, 32;
	cvt.u64.u32 	%rd67, %r147;
	or.b64  	%rd68, %rd66, %rd67;
	cvt.rn.f64.s64 	%fd9, %rd68;
	mul.f64 	%fd10, %fd9, 0d3BF921FB54442D19;
	cvt.rn.f32.f64 	%f83, %fd10;
	neg.f32 	%f84, %f83;
	setp.lt.s32 	%p31, %r144, 0;
	selp.f32 	%f176, %f84, %f83, %p31;
$L__BB0_33:
	mul.rn.f32 	%f86, %f176, %f176;
	and.b32  	%r149, %r167, 1;
	setp.eq.b32 	%p32, %r149, 1;
	selp.f32 	%f87, 0f3F800000, %f176, %p32;
	fma.rn.f32 	%f88, %f86, %f87, 0f00000000;
	fma.rn.f32 	%f89, %f86, 0f37CBAC00, 0fBAB607ED;
	selp.f32 	%f90, %f89, 0fB94D4153, %p32;
	selp.f32 	%f91, 0f3D2AAABB, 0f3C0885E4, %p32;
	fma.rn.f32 	%f92, %f90, %f86, %f91;
	selp.f32 	%f93, 0fBEFFFFFF, 0fBE2AAAA8, %p32;
	fma.rn.f32 	%f94, %f92, %f86, %f93;
	fma.rn.f32 	%f95, %f94, %f88, %f87;
	and.b32  	%r150, %r167, 2;
	setp.eq.s32 	%p33, %r150, 0;
	mov.f32 	%f96, 0f00000000;
	sub.f32 	%f97, %f96, %f95;
	selp.f32 	%f98, %f95, %f97, %p33;
	mul.f32 	%f99, %f98, %f12;
	div.rn.f32 	%f100, %f99, 0f43960000;
	add.s64 	%rd70, %rd1, %rd51;
	div.rn.f32 	%f101, %f16, 0f43960000;
	mov.f32 	%f102, 0f3F800000;
	mov.f32 	%f103, 0f80000000;
	st.global.v4.f32 	[%rd70], {%f101, %f100, %f103, %f102};
	bra.uni 	$L__BB0_35;
$L__BB0_34:
	mad.lo.s32 	%r151, %r57, %r2, %r1;
	mul.wide.u32 	%rd71, %r151, 16;
	add.s64 	%rd72, %rd2, %rd71;
	.pragma "used_bytes_mask 4095";
	ld.global.v4.f32 	{%f104, %f105, %f106, %f107}, [%rd72];
	add.s64 	%rd73, %rd1, %rd71;
	.pragma "used_bytes_mask 4095";
	ld.global.v4.f32 	{%f108, %f109, %f110, %f111}, [%rd73];
	mul.f32 	%f112, %f105, %f105;
	fma.rn.f32 	%f113, %f104, %f104, %f112;
	fma.rn.f32 	%f114, %f106, %f106, %f113;
	sqrt.rn.f32 	%f115, %f114;
	div.rn.f32 	%f116, %f104, %f115;
	mul.f32 	%f117, %f114, 0f461C4000;
	div.rn.f32 	%f118, %f116, %f117;
	div.rn.f32 	%f119, %f105, %f115;
	div.rn.f32 	%f120, %f119, %f117;
	div.rn.f32 	%f121, %f106, %f115;
	div.rn.f32 	%f122, %f121, %f117;
	add.f32 	%f123, %f105, 0fC0800000;
	add.f32 	%f124, %f105, 0f40800000;
	mul.f32 	%f125, %f123, %f123;
	fma.rn.f32 	%f126, %f104, %f104, %f125;
	fma.rn.f32 	%f127, %f106, %f106, %f126;
	mul.f32 	%f128, %f124, %f124;
	fma.rn.f32 	%f129, %f104, %f104, %f128;
	fma.rn.f32 	%f130, %f106, %f106, %f129;
	sqrt.rn.f32 	%f131, %f127;
	sqrt.rn.f32 	%f132, %f130;
	div.rn.f32 	%f133, %f104, %f132;
	div.rn.f32 	%f134, %f124, %f132;
	div.rn.f32 	%f135, %f106, %f132;
	div.rn.f32 	%f136, %f104, %f131;
	mul.f32 	%f137, %f127, 0f447A0000;
	div.rn.f32 	%f138, %f136, %f137;
	div.rn.f32 	%f139, %f123, %f131;
	div.rn.f32 	%f140, %f139, %f137;
	div.rn.f32 	%f141, %f106, %f131;
	div.rn.f32 	%f142, %f141, %f137;
	mul.f32 	%f143, %f130, 0f447A0000;
	div.rn.f32 	%f144, %f133, %f143;
	div.rn.f32 	%f145, %f134, %f143;
	div.rn.f32 	%f146, %f135, %f143;
	sub.f32 	%f147, %f144, %f138;
	sub.f32 	%f148, %f145, %f140;
	sub.f32 	%f149, %f146, %f142;
	mul.f32 	%f150, %f109, %f149;
	mul.f32 	%f151, %f110, %f148;
	sub.f32 	%f152, %f150, %f151;
	mul.f32 	%f153, %f108, %f149;
	mul.f32 	%f154, %f110, %f147;
	sub.f32 	%f155, %f153, %f154;
	mul.f32 	%f156, %f108, %f148;
	mul.f32 	%f157, %f109, %f147;
	sub.f32 	%f158, %f156, %f157;
	sub.f32 	%f159, %f152, %f118;
	sub.f32 	%f160, %f155, %f120;
	sub.f32 	%f161, %f158, %f122;
	fma.rn.f32 	%f162, %f20, %f159, %f108;
	fma.rn.f32 	%f163, %f20, %f160, %f109;
	fma.rn.f32 	%f164, %f20, %f161, %f110;
	fma.rn.f32 	%f165, %f20, %f108, %f104;
	cvt.f64.f32 	%fd11, %f165;
	cvt.f64.f32 	%fd12, %f159;
	mul.f64 	%fd13, %fd12, 0d3FE0000000000000;
	cvt.f64.f32 	%fd14, %f20;
	mul.f64 	%fd15, %fd13, %fd14;
	fma.rn.f64 	%fd16, %fd15, %fd14, %fd11;
	cvt.rn.f32.f64 	%f166, %fd16;
	fma.rn.f32 	%f167, %f20, %f109, %f105;
	cvt.f64.f32 	%fd17, %f167;
	cvt.f64.f32 	%fd18, %f160;
	mul.f64 	%fd19, %fd18, 0d3FE0000000000000;
	mul.f64 	%fd20, %fd19, %fd14;
	fma.rn.f64 	%fd21, %fd20, %fd14, %fd17;
	cvt.rn.f32.f64 	%f168, %fd21;
	fma.rn.f32 	%f169, %f20, %f110, %f106;
	cvt.f64.f32 	%fd22, %f169;
	cvt.f64.f32 	%fd23, %f161;
	mul.f64 	%fd24, %fd23, 0d3FE0000000000000;
	mul.f64 	%fd25, %fd24, %fd14;
	fma.rn.f64 	%fd26, %fd25, %fd14, %fd22;
	cvt.rn.f32.f64 	%f170, %fd26;
	mov.f32 	%f171, 0f3F800000;
	st.global.v4.f32 	[%rd72], {%f166, %f168, %f170, %f171};
	mov.f32 	%f172, 0f00000000;
	st.global.v4.f32 	[%rd73], {%f162, %f163, %f164, %f172};
$L__BB0_35:
	ret;

}


// ===== COMPILED SASS (sm_100) =====

	.target	sm_100

	.elftype	@"ET_EXEC"


//--------------------- .note.nv.tkinfo           --------------------------
	.section	.note.nv.tkinfo,"",@"SHT_NOTE"
	.sectionflags	@"SHF_NOTE_NV_TKINFO"
	.tkinfo
        /*0018*/ 	.word	0x00000002
        /*0030*/ 	.string	""
        /*0030*/ 	.string	"ptxas"
        /*0030*/ 	.string	"Cuda compilation tools, release 13.0, V13.0.88"
        /*0030*/ 	.string	"Build cuda_13.0.r13.0/compiler.36424714_0"
        /*0030*/ 	.string	"-arch sm_100 -m 64 "



//--------------------- .note.nv.cuinfo           --------------------------
	.section	.note.nv.cuinfo,"",@"SHT_NOTE"
	.sectionflags	@"SHF_NOTE_NV_CUINFO"
        /*0018*/ 	.short	0x0002
        /*001a*/ 	.short	0x0064
        /*001c*/ 	.short	0x0082
	.zero		2


//--------------------- .nv.info                  --------------------------
	.section	.nv.info,"",@"SHT_CUDA_INFO"
	.align	4


	//----- nvinfo : EIATTR_REGCOUNT
	.align		4
        /*0000*/ 	.byte	0x04, 0x2f
        /*0002*/ 	.short	(.L_2 - .L_1)
	.align		4
.L_1:
        /*0004*/ 	.word	index@(_Z6kernelP6float4S0_jjfb)
        /*0008*/ 	.word	0x00000023


	//----- nvinfo : EIATTR_FRAME_SIZE
	.align		4
.L_2:
        /*000c*/ 	.byte	0x04, 0x11
        /*000e*/ 	.short	(.L_4 - .L_3)
	.align		4
.L_3:
        /*0010*/ 	.word	index@($__internal_1_$__cuda_sm3x_div_rn_noftz_f32_slowpath)
        /*0014*/ 	.word	0x00000020


	//----- nvinfo : EIATTR_FRAME_SIZE
	.align		4
.L_4:
        /*0018*/ 	.byte	0x04, 0x11
        /*001a*/ 	.short	(.L_6 - .L_5)
	.align		4
.L_5:
        /*001c*/ 	.word	index@($__internal_0_$__cuda_sm20_sqrt_rn_f32_slowpath)
        /*0020*/ 	.word	0x00000020


	//----- nvinfo : EIATTR_FRAME_SIZE
	.align		4
.L_6:
        /*0024*/ 	.byte	0x04, 0x11
        /*0026*/ 	.short	(.L_8 - .L_7)
	.align		4
.L_7:
        /*0028*/ 	.word	index@(_Z6kernelP6float4S0_jjfb)
        /*002c*/ 	.word	0x00000020


	//----- nvinfo : EIATTR_MIN_STACK_SIZE
	.align		4
.L_8:
        /*0030*/ 	.byte	0x04, 0x12
        /*0032*/ 	.short	(.L_10 - .L_9)
	.align		4
.L_9:
        /*0034*/ 	.word	index@(_Z6kernelP6float4S0_jjfb)
        /*0038*/ 	.word	0x00000020
.L_10:


//--------------------- .nv.compat                --------------------------
	.section	.nv.compat,"",@"SHT_CUDA_COMPAT_INFO"
	.align	4
        /*0000*/ 	.byte	0x02, 0x09, 0x00, 0x00, 0x02, 0x02, 0x01, 0x00, 0x02, 0x05, 0x05, 0x00, 0x03, 0x07, 0x01, 0x01
        /*0010*/ 	.byte	0x02, 0x03, 0x00, 0x00, 0x02, 0x06, 0x01, 0x00, 0x04, 0x0b, 0x08, 0x00, 0x01, 0x00, 0x00, 0x00
        /*0020*/ 	.byte	0x00, 0x00, 0x00, 0x00


//--------------------- .nv.info._Z6kernelP6float4S0_jjfb --------------------------
	.section	.nv.info._Z6kernelP6float4S0_jjfb,"",@"SHT_CUDA_INFO"
	.sectionflags	@""
	.align	4


	//----- nvinfo : EIATTR_CUDA_API_VERSION
	.align		4
        /*0000*/ 	.byte	0x04, 0x37
        /*0002*/ 	.short	(.L_12 - .L_11)
.L_11:
        /*0004*/ 	.word	0x00000082


	//----- nvinfo : EIATTR_KPARAM_INFO
	.align		4
.L_12:
        /*0008*/ 	.byte	0x04, 0x17
        /*000a*/ 	.short	(.L_14 - .L_13)
.L_13:
        /*000c*/ 	.word	0x00000000
        /*0010*/ 	.short	0x0005
        /*0012*/ 	.short	0x001c
        /*0014*/ 	.byte	0x00, 0xf0, 0x05, 0x00


	//----- nvinfo : EIATTR_KPARAM_INFO
	.align		4
.L_14:
        /*0018*/ 	.byte	0x04, 0x17
        /*001a*/ 	.short	(.L_16 - .L_15)
.L_15:
        /*001c*/ 	.word	0x00000000
        /*0020*/ 	.short	0x0004
        /*0022*/ 	.short	0x0018
        /*0024*/ 	.byte	0x00, 0xf0, 0x11, 0x00


	//----- nvinfo : EIATTR_KPARAM_INFO
	.align		4
.L_16:
        /*0028*/ 	.byte	0x04, 0x17
        /*002a*/ 	.short	(.L_18 - .L_17)
.L_17:
        /*002c*/ 	.word	0x00000000
        /*0030*/ 	.short	0x0003
        /*0032*/ 	.short	0x0014
        /*0034*/ 	.byte	0x00, 0xf0, 0x11, 0x00


	//----- nvinfo : EIATTR_KPARAM_INFO
	.align		4
.L_18:
        /*0038*/ 	.byte	0x04, 0x17
        /*003a*/ 	.short	(.L_20 - .L_19)
.L_19:
        /*003c*/ 	.word	0x00000000
        /*0040*/ 	.short	0x0002
        /*0042*/ 	.short	0x0010
        /*0044*/ 	.byte	0x00, 0xf0, 0x11, 0x00


	//----- nvinfo : EIATTR_KPARAM_INFO
	.align		4
.L_20:
        /*0048*/ 	.byte	0x04, 0x17
        /*004a*/ 	.short	(.L_22 - .L_21)
.L_21:
        /*004c*/ 	.word	0x00000000
        /*0050*/ 	.short	0x0001
        /*0052*/ 	.short	0x0008
        /*0054*/ 	.byte	0x00, 0xf5, 0x21, 0x00


	//----- nvinfo : EIATTR_KPARAM_INFO
	.align		4
.L_22:
        /*0058*/ 	.byte	0x04, 0x17
        /*005a*/ 	.short	(.L_24 - .L_23)
.L_23:
        /*005c*/ 	.word	0x00000000
        /*0060*/ 	.short	0x0000
        /*0062*/ 	.short	0x0000
        /*0064*/ 	.byte	0x00, 0xf5, 0x21, 0x00


	//----- nvinfo : EIATTR_SPARSE_MMA_MASK
	.align		4
.L_24:
        /*0068*/ 	.byte	0x03, 0x50
        /*006a*/ 	.short	0x0000


	//----- nvinfo : EIATTR_MAXREG_COUNT
	.align		4
        /*006c*/ 	.byte	0x03, 0x1b
        /*006e*/ 	.short	0x00ff


	//----- nvinfo : EIATTR_MERCURY_ISA_VERSION
	.align		4
        /*0070*/ 	.byte	0x03, 0x5f
        /*0072*/ 	.short	0x0101


	//----- nvinfo : EIATTR_UNUSED_LOAD_BYTE_OFFSET
	.align		4
        /*0074*/ 	.byte	0x04, 0x44
        /*0076*/ 	.short	(.L_26 - .L_25)


	//   ....[0]....
.L_25:
        /*0078*/ 	.word	0x00001a40
        /*007c*/ 	.word	0x00000fff


	//   ....[1]....
        /*0080*/ 	.word	0x00001a60
        /*0084*/ 	.word	0x00000fff


	//----- nvinfo : EIATTR_VRC_CTA_INIT_COUNT
	.align		4
.L_26:
        /*0088*/ 	.byte	0x02, 0x4a
	.zero		1
	.zero		1


	//----- nvinfo : EIATTR_EXIT_INSTR_OFFSETS
	.align		4
        /*008c*/ 	.byte	0x04, 0x1c
        /*008e*/ 	.short	(.L_28 - .L_27)


	//   ....[0]....
.L_27:
        /*0090*/ 	.word	0x000019e0


	//   ....[1]....
        /*0094*/ 	.word	0x00003090


	//----- nvinfo : EIATTR_CRS_STACK_SIZE
	.align		4
.L_28:
        /*0098*/ 	.byte	0x04, 0x1e
        /*009a*/ 	.short	(.L_30 - .L_29)
.L_29:
        /*009c*/ 	.word	0x00000000


	//----- nvinfo : EIATTR_CBANK_PARAM_SIZE
	.align		4
.L_30:
        /*00a0*/ 	.byte	0x03, 0x19
        /*00a2*/ 	.short	0x001d


	//----- nvinfo : EIATTR_PARAM_CBANK
	.align		4
        /*00a4*/ 	.byte	0x04, 0x0a
        /*00a6*/ 	.short	(.L_32 - .L_31)
	.align		4
.L_31:
        /*00a8*/ 	.word	index@(.nv.constant0._Z6kernelP6float4S0_jjfb)
        /*00ac*/ 	.short	0x0380
        /*00ae*/ 	.short	0x001d


	//----- nvinfo : EIATTR_SW_WAR
	.align		4
.L_32:
        /*00b0*/ 	.byte	0x04, 0x36
        /*00b2*/ 	.short	(.L_34 - .L_33)
.L_33:
        /*00b4*/ 	.word	0x00000008
.L_34:


//--------------------- .nv.callgraph             --------------------------
	.section	.nv.callgraph,"",@"SHT_CUDA_CALLGRAPH"
	.align	4
	.sectionentsize	8
	.align		4
        /*0000*/ 	.word	0x00000000
	.align		4
        /*0004*/ 	.word	0xffffffff
	.align		4
        /*0008*/ 	.word	0x00000000
	.align		4
        /*000c*/ 	.word	0xfffffffe
	.align		4
        /*0010*/ 	.word	0x00000000
	.align		4
        /*0014*/ 	.word	0xfffffffd
	.align		4
        /*0018*/ 	.word	0x00000000
	.align		4
        /*001c*/ 	.word	0xfffffffc


//--------------------- .nv.constant4             --------------------------
	.section	.nv.constant4,"a",@progbits
	.align	8
	.align		8
.nv.constant4:
        /*0000*/ 	.dword	__cudart_i2opi_f


//--------------------- .text._Z6kernelP6float4S0_jjfb --------------------------
	.section	.text._Z6kernelP6float4S0_jjfb,"ax",@progbits
	.align	128
        .global         _Z6kernelP6float4S0_jjfb
        .type           _Z6kernelP6float4S0_jjfb,@function
        .size           _Z6kernelP6float4S0_jjfb,(.L_x_80 - _Z6kernelP6float4S0_jjfb)
        .other          _Z6kernelP6float4S0_jjfb,@"STO_CUDA_ENTRY STV_DEFAULT"
_Z6kernelP6float4S0_jjfb:
.text._Z6kernelP6float4S0_jjfb:
[----:B------:R-:W0:Y:S01]  /*0000*/  LDC R1, c[0x0][0x37c] ;  /* 0x0000df00ff017b82 */ /* 0x000e220000000800 */
[----:B------:R-:W1:Y:S01]  /*0010*/  S2R R3, SR_TID.Y ;  /* 0x0000000000037919 */ /* 0x000e620000002200 */
[----:B------:R-:W2:Y:S06]  /*0020*/  LDCU UR4, c[0x0][0x394] ;  /* 0x00007280ff0477ac */ /* 0x000eac0008000800 */
[----:B------:R-:W3:Y:S01]  /*0030*/  LDC R5, c[0x0][0x360] ;  /* 0x0000d800ff057b82 */ /* 0x000ee20000000800 */
[----:B------:R-:W-:Y:S01]  /*0040*/  BSSY.RECONVERGENT B2, `(.L_x_0) ;  /* 0x0000015000027945 */ /* 0x000fe20003800200 */
[----:B------:R-:W3:Y:S01]  /*0050*/  S2R R6, SR_TID.X ;  /* 0x0000000000067919 */ /* 0x000ee20000002100 */
[----:B0-----:R-:W-:-:S05]  /*0060*/  IADD3 R1, PT, PT, R1, -0x20, RZ ;  /* 0xffffffe001017810 */ /* 0x001fca0007ffe0ff */
[----:B------:R-:W1:Y:S08]  /*0070*/  S2UR UR5, SR_CTAID.Y ;  /* 0x00000000000579c3 */ /* 0x000e700000002600 */
[----:B------:R-:W1:Y:S01]  /*0080*/  LDC R12, c[0x0][0x364] ;  /* 0x0000d900ff0c7b82 */ /* 0x000e620000000800 */
[----:B--2---:R-:W-:-:S04]  /*0090*/  I2FP.F32.U32 R31, UR4 ;  /* 0x00000004001f7c45 */ /* 0x004fc80008201000 */
[----:B------:R-:W0:Y:S03]  /*00a0*/  MUFU.RCP R0, R31 ;  /* 0x0000001f00007308 */ /* 0x000e260000001000 */
[----:B------:R-:W3:Y:S01]  /*00b0*/  S2UR UR4, SR_CTAID.X ;  /* 0x00000000000479c3 */ /* 0x000ee20000002500 */
[----:B-1----:R-:W-:Y:S02]  /*00c0*/  IMAD R12, R12, UR5, R3 ;  /* 0x000000050c0c7c24 */ /* 0x002fe4000f8e0203 */
[----:B0-----:R-:W-:-:S03]  /*00d0*/  FFMA R3, -R31, R0, 1 ;  /* 0x3f8000001f037423 */ /* 0x001fc60000000100 */
[----:B------:R-:W-:Y:S01]  /*00e0*/  I2FP.F32.U32 R2, R12 ;  /* 0x0000000c00027245 */ /* 0x000fe20000201000 */
[----:B------:R-:W-:Y:S01]  /*00f0*/  FFMA R3, R0, R3, R0 ;  /* 0x0000000300037223 */ /* 0x000fe20000000000 */
[----:B---3--:R-:W-:Y:S02]  /*0100*/  IMAD R5, R5, UR4, R6 ;  /* 0x0000000405057c24 */ /* 0x008fe4000f8e0206 */
[----:B------:R-:W0:Y:S01]  /*0110*/  FCHK P0, R2, R31 ;  /* 0x0000001f02007302 */ /* 0x000e220000000000 */
[----:B------:R-:W-:-:S04]  /*0120*/  FFMA R0, R2, R3, RZ ;  /* 0x0000000302007223 */ /* 0x000fc800000000ff */
[----:B------:R-:W-:-:S04]  /*0130*/  FFMA R4, -R31, R0, R2 ;  /* 0x000000001f047223 */ /* 0x000fc80000000102 */
[----:B------:R-:W-:Y:S01]  /*0140*/  FFMA R4, R3, R4, R0 ;  /* 0x0000000403047223 */ /* 0x000fe20000000000 */
[----:B0-----:R-:W-:Y:S06]  /*0150*/  @!P0 BRA `(.L_x_1) ;  /* 0x00000000000c8947 */ /* 0x001fec0003800000 */
[----:B------:R-:W-:-:S07]  /*0160*/  MOV R8, 0x180 ;  /* 0x0000018000087802 */ /* 0x000fce0000000f00 */
[----:B------:R-:W-:Y:S05]  /*0170*/  CALL.REL.NOINC `($__internal_1_$__cuda_sm3x_div_rn_noftz_f32_slowpath) ;  /* 0x0000003000247944 */ /* 0x000fea0003c00000 */
[----:B------:R-:W-:-:S07]  /*0180*/  IMAD.MOV.U32 R4, RZ, RZ, R2 ;  /* 0x000000ffff047224 */ /* 0x000fce00078e0002 */
.L_x_1:
[----:B------:R-:W-:Y:S05]  /*0190*/  BSYNC.RECONVERGENT B2 ;  /* 0x0000000000027941 */ /* 0x000fea0003800200 */
.L_x_0:
[----:B------:R-:W0:Y:S01]  /*01a0*/  LDCU.U8 UR4, c[0x0][0x39c] ;  /* 0x00007380ff0477ac */ /* 0x000e220008000000 */
[----:B------:R-:W-:Y:S01]  /*01b0*/  HFMA2 R3, -RZ, RZ, 2, 0 ;  /* 0x40000000ff037431 */ /* 0x000fe200000001ff */
[----:B------:R-:W1:Y:S04]  /*01c0*/  LDCU.64 UR6, c[0x0][0x358] ;  /* 0x00006b00ff0677ac */ /* 0x000e680008000a00 */
[----:B------:R-:W-:Y:S01]  /*01d0*/  FFMA R4, R4, R3, -1 ;  /* 0xbf80000004047423 */ /* 0x000fe20000000003 */
[----:B0-----:R-:W-:-:S04]  /*01e0*/  UPRMT UR4, UR4, 0x8880, URZ ;  /* 0x0000888004047896 */ /* 0x001fc800080000ff */
[----:B------:R-:W-:-:S09]  /*01f0*/  UISETP.NE.AND UP0, UPT, UR4, URZ, UPT ;  /* 0x000000ff0400728c */ /* 0x000fd2000bf05270 */
[----:B-1----:R-:W-:Y:S05]  /*0200*/  BRA.U !UP0, `(.L_x_2) ;  /* 0x0000001508f87547 */ /* 0x002fea000b800000 */
[----:B------:R-:W0:Y:S01]  /*0210*/  LDCU UR4, c[0x0][0x390] ;  /* 0x00007200ff0477ac */ /* 0x000e220008000800 */
[----:B------:R-:W-:Y:S01]  /*0220*/  I2FP.F32.U32 R2, R5 ;  /* 0x0000000500027245 */ /* 0x000fe20000201000 */
[----:B------:R-:W-:Y:S01]  /*0230*/  BSSY.RECONVERGENT B2, `(.L_x_3) ;  /* 0x000000d000027945 */ /* 0x000fe20003800200 */
[----:B0-----:R-:W-:-:S04]  /*0240*/  I2FP.F32.U32 R31, UR4 ;  /* 0x00000004001f7c45 */ /* 0x001fc80008201000 */
[----:B------:R-:W0:Y:S08]  /*0250*/  MUFU.RCP R0, R31 ;  /* 0x0000001f00007308 */ /* 0x000e300000001000 */
[----:B------:R-:W1:Y:S01]  /*0260*/  FCHK P0, R2, R31 ;  /* 0x0000001f02007302 */ /* 0x000e620000000000 */
[----:B0-----:R-:W-:-:S04]  /*0270*/  FFMA R3, -R31, R0, 1 ;  /* 0x3f8000001f037423 */ /* 0x001fc80000000100 */
[----:B------:R-:W-:-:S04]  /*0280*/  FFMA R3, R0, R3, R0 ;  /* 0x0000000300037223 */ /* 0x000fc80000000000 */
[----:B------:R-:W-:-:S04]  /*0290*/  FFMA R0, R2, R3, RZ ;  /* 0x0000000302007223 */ /* 0x000fc800000000ff */
[----:B------:R-:W-:-:S04]  /*02a0*/  FFMA R6, -R31, R0, R2 ;  /* 0x000000001f067223 */ /* 0x000fc80000000102 */
[----:B------:R-:W-:Y:S01]  /*02b0*/  FFMA R0, R3, R6, R0 ;  /* 0x0000000603007223 */ /* 0x000fe20000000000 */
[----:B-1----:R-:W-:Y:S06]  /*02c0*/  @!P0 BRA `(.L_x_4) ;  /* 0x00000000000c8947 */ /* 0x002fec0003800000 */
[----:B------:R-:W-:-:S07]  /*02d0*/  MOV R8, 0x2f0 ;  /* 0x000002f000087802 */ /* 0x000fce0000000f00 */
[----:B------:R-:W-:Y:S05]  /*02e0*/  CALL.REL.NOINC `($__internal_1_$__cuda_sm3x_div_rn_noftz_f32_slowpath) ;  /* 0x0000002c00c87944 */ /* 0x000fea0003c00000 */
[----:B------:R-:W-:-:S07]  /*02f0*/  IMAD.MOV.U32 R0, RZ, RZ, R2 ;  /* 0x000000ffff007224 */ /* 0x000fce00078e0002 */
.L_x_4:
[----:B------:R-:W-:Y:S05]  /*0300*/  BSYNC.RECONVERGENT B2 ;  /* 0x0000000000027941 */ /* 0x000fea0003800200 */
.L_x_3:
[----:B------:R-:W-:Y:S01]  /*0310*/  MOV R3, 0x40000000 ;  /* 0x4000000000037802 */ /* 0x000fe20000000f00 */
[----:B------:R-:W-:Y:S01]  /*0320*/  UMOV UR4, 0xf01b866e ;  /* 0xf01b866e00047882 */ /* 0x000fe20000000000 */
[----:B------:R-:W-:Y:S01]  /*0330*/  UMOV UR5, 0x401921f9 ;  /* 0x401921f900057882 */ /* 0x000fe20000000000 */
[----:B------:R-:W-:Y:S02]  /*0340*/  BSSY.RECONVERGENT B0, `(.L_x_5) ;  /* 0x0000046000007945 */ /* 0x000fe40003800200 */
[----:B------:R-:W-:-:S04]  /*0350*/  FFMA R0, R0, R3, -1 ;  /* 0xbf80000000007423 */ /* 0x000fc80000000003 */
[----:B------:R-:W0:Y:S02]  /*0360*/  F2F.F64.F32 R2, R0 ;  /* 0x0000000000027310 */ /* 0x000e240000201800 */
[----:B0-----:R-:W-:-:S06]  /*0370*/  DMUL R2, R2, UR4 ;  /* 0x0000000402027c28 */ /* 0x001fcc0008000000 */
[----:B------:R-:W0:Y:S02]  /*0380*/  F2F.F32.F64 R7, R2 ;  /* 0x0000000200077310 */ /* 0x000e240000301000 */
[C---:B0-----:R-:W-:Y:S01]  /*0390*/  FMUL R6, R7.reuse, 0.63661974668502807617 ;  /* 0x3f22f98307067820 */ /* 0x041fe20000400000 */
[----:B------:R-:W-:-:S05]  /*03a0*/  FSETP.GE.AND P0, PT, |R7|, 105615, PT ;  /* 0x47ce47800700780b */ /* 0x000fca0003f06200 */
[----:B------:R-:W0:Y:S02]  /*03b0*/  F2I.NTZ R6, R6 ;  /* 0x0000000600067305 */ /* 0x000e240000203100 */
[----:B0-----:R-:W-:Y:S01]  /*03c0*/  I2FP.F32.S32 R8, R6 ;  /* 0x0000000600087245 */ /* 0x001fe20000201400 */
[----:B------:R-:W-:-:S04]  /*03d0*/  IMAD.MOV.U32 R10, RZ, RZ, R6 ;  /* 0x000000ffff0a7224 */ /* 0x000fc800078e0006 */
[----:B------:R-:W-:-:S04]  /*03e0*/  FFMA R9, R8, -1.5707962512969970703, R7 ;  /* 0xbfc90fda08097823 */ /* 0x000fc80000000007 */
[----:B------:R-:W-:-:S04]  /*03f0*/  FFMA R9, R8, -7.5497894158615963534e-08, R9 ;  /* 0xb3a2216808097823 */ /* 0x000fc80000000009 */
[----:B------:R-:W-:-:S05]  /*0400*/  FFMA R9, R8, -5.3903029534742383927e-15, R9 ;  /* 0xa7c234c508097823 */ /* 0x000fca0000000009 */
[----:B------:R-:W-:Y:S01]  /*0410*/  MOV R0, R9 ;  /* 0x0000000900007202 */ /* 0x000fe20000000f00 */
[----:B------:R-:W-:Y:S06]  /*0420*/  @!P0 BRA `(.L_x_6) ;  /* 0x0000000000dc8947 */ /* 0x000fec0003800000 */
[----:B------:R-:W-:-:S13]  /*0430*/  FSETP.NEU.AND P0, PT, |R7|, +INF , PT ;  /* 0x7f8000000700780b */ /* 0x000fda0003f0d200 */
[----:B------:R-:W-:Y:S01]  /*0440*/  @!P0 FMUL R0, RZ, R7 ;  /* 0x00000007ff008220 */ /* 0x000fe20000400000 */
[----:B------:R-:W-:Y:S01]  /*0450*/  @!P0 IMAD.MOV.U32 R6, RZ, RZ, RZ ;  /* 0x000000ffff068224 */ /* 0x000fe200078e00ff */
[----:B------:R-:W-:Y:S06]  /*0460*/  @!P0 BRA `(.L_x_6) ;  /* 0x0000000000cc8947 */ /* 0x000fec0003800000 */
[----:B------:R-:W-:Y:S01]  /*0470*/  SHF.L.U32 R2, R7, 0x8, RZ ;  /* 0x0000000807027819 */ /* 0x000fe200000006ff */
[----:B------:R-:W-:Y:S01]  /*0480*/  IMAD.MOV.U32 R8, RZ, RZ, RZ ;  /* 0x000000ffff087224 */ /* 0x000fe200078e00ff */
[----:B------:R-:W-:Y:S01]  /*0490*/  MOV R0, R1 ;  /* 0x0000000100007202 */ /* 0x000fe20000000f00 */
[----:B------:R-:W0:Y:S01]  /*04a0*/  LDCU.64 UR8, c[0x4][URZ] ;  /* 0x01000000ff0877ac */ /* 0x000e220008000a00 */
[----:B------:R-:W-:Y:S01]  /*04b0*/  LOP3.LUT R13, R2, 0x80000000, RZ, 0xfc, !PT ;  /* 0x80000000020d7812 */ /* 0x000fe200078efcff */
[----:B------:R-:W-:Y:S01]  /*04c0*/  UMOV UR5, URZ ;  /* 0x000000ff00057c82 */ /* 0x000fe20008000000 */
[----:B------:R-:W-:-:S05]  /*04d0*/  UMOV UR4, URZ ;  /* 0x000000ff00047c82 */ /* 0x000fca0008000000 */
.L_x_7:
[----:B0-----:R-:W-:Y:S01]  /*04e0*/  IMAD.U32 R14, RZ, RZ, UR8 ;  /* 0x00000008ff0e7e24 */ /* 0x001fe2000f8e00ff */
[----:B------:R-:W-:-:S05]  /*04f0*/  MOV R15, UR9 ;  /* 0x00000009000f7c02 */ /* 0x000fca0008000f00 */
[----:B------:R-:W2:Y:S01]  /*0500*/  LDG.E.CONSTANT R2, desc[UR6][R14.64] ;  /* 0x000000060e027981 */ /* 0x000ea2000c1e9900 */
[----:B------:R-:W-:Y:S02]  /*0510*/  UIADD3 UR8, UP0, UPT, UR8, 0x4, URZ ;  /* 0x0000000408087890 */ /* 0x000fe4000ff1e0ff */
[----:B------:R-:W-:Y:S02]  /*0520*/  UIADD3 UR4, UPT, UPT, UR4, 0x1, URZ ;  /* 0x0000000104047890 */ /* 0x000fe4000fffe0ff */
[----:B------:R-:W-:Y:S02]  /*0530*/  UIADD3.X UR9, UPT, UPT, URZ, UR9, URZ, UP0, !UPT ;  /* 0x00000009ff097290 */ /* 0x000fe400087fe4ff */
[----:B------:R-:W-:Y:S01]  /*0540*/  UISETP.NE.AND UP0, UPT, UR4, 0x6, UPT ;  /* 0x000000060400788c */ /* 0x000fe2000bf05270 */
[----:B--2---:R-:W-:-:S03]  /*0550*/  IMAD.WIDE.U32 R2, R2, R13, RZ ;  /* 0x0000000d02027225 */ /* 0x004fc600078e00ff */
[----:B------:R-:W-:-:S04]  /*0560*/  IADD3 R11, P0, PT, R2, R8, RZ ;  /* 0x00000008020b7210 */ /* 0x000fc80007f1e0ff */
[----:B------:R-:W-:Y:S01]  /*0570*/  IADD3.X R8, PT, PT, R3, UR5, RZ, P0, !PT ;  /* 0x0000000503087c10 */ /* 0x000fe200087fe4ff */
[----:B------:R0:W-:Y:S02]  /*0580*/  STL [R0], R11 ;  /* 0x0000000b00007387 */ /* 0x0001e40000100800 */
[----:B0-----:R-:W-:Y:S01]  /*0590*/  VIADD R0, R0, 0x4 ;  /* 0x0000000400007836 */ /* 0x001fe20000000000 */
[----:B------:R-:W-:Y:S06]  /*05a0*/  BRA.U UP0, `(.L_x_7) ;  /* 0xfffffffd00cc7547 */ /* 0x000fec000b83ffff */
[----:B------:R-:W-:Y:S01]  /*05b0*/  SHF.R.U32.HI R6, RZ, 0x17, R7 ;  /* 0x00000017ff067819 */ /* 0x000fe20000011607 */
[----:B------:R0:W-:Y:S03]  /*05c0*/  STL [R1+0x18], R8 ;  /* 0x0000180801007387 */ /* 0x0001e60000100800 */
[C---:B------:R-:W-:Y:S02]  /*05d0*/  LOP3.LUT R0, R6.reuse, 0xe0, RZ, 0xc0, !PT ;  /* 0x000000e006007812 */ /* 0x040fe400078ec0ff */
[----:B------:R-:W-:Y:S02]  /*05e0*/  LOP3.LUT P0, RZ, R6, 0x1f, RZ, 0xc0, !PT ;  /* 0x0000001f06ff7812 */ /* 0x000fe4000780c0ff */
[----:B------:R-:W-:-:S04]  /*05f0*/  IADD3 R0, PT, PT, R0, -0x80, RZ ;  /* 0xffffff8000007810 */ /* 0x000fc80007ffe0ff */
[----:B------:R-:W-:-:S05]  /*0600*/  SHF.R.U32.HI R0, RZ, 0x5, R0 ;  /* 0x00000005ff007819 */ /* 0x000fca0000011600 */
[----:B------:R-:W-:-:S05]  /*0610*/  IMAD R11, R0, -0x4, R1 ;  /* 0xfffffffc000b7824 */ /* 0x000fca00078e0201 */
[----:B------:R-:W2:Y:S04]  /*0620*/  LDL R0, [R11+0x18] ;  /* 0x000018000b007983 */ /* 0x000ea80000100800 */
[----:B------:R-:W2:Y:S04]  /*0630*/  LDL R3, [R11+0x14] ;  /* 0x000014000b037983 */ /* 0x000ea80000100800 */
[----:B------:R-:W3:Y:S01]  /*0640*/  @P0 LDL R2, [R11+0x10] ;  /* 0x000010000b020983 */ /* 0x000ee20000100800 */
[----:B------:R-:W-:Y:S01]  /*0650*/  LOP3.LUT R6, R6, 0x1f, RZ, 0xc0, !PT ;  /* 0x0000001f06067812 */ /* 0x000fe200078ec0ff */
[----:B------:R-:W-:Y:S01]  /*0660*/  UMOV UR4, 0x54442d19 ;  /* 0x54442d1900047882 */ /* 0x000fe20000000000 */
[----:B------:R-:W-:-:S02]  /*0670*/  UMOV UR5, 0x3bf921fb ;  /* 0x3bf921fb00057882 */ /* 0x000fc40000000000 */
[-C--:B--2---:R-:W-:Y:S02]  /*0680*/  @P0 SHF.L.W.U32.HI R0, R3, R6.reuse, R0 ;  /* 0x0000000603000219 */ /* 0x084fe40000010e00 */
[----:B---3--:R-:W-:Y:S02]  /*0690*/  @P0 SHF.L.W.U32.HI R3, R2, R6, R3 ;  /* 0x0000000602030219 */ /* 0x008fe40000010e03 */
[----:B------:R-:W-:Y:S02]  /*06a0*/  ISETP.GE.AND P0, PT, R7, RZ, PT ;  /* 0x000000ff0700720c */ /* 0x000fe40003f06270 */
[C---:B------:R-:W-:Y:S01]  /*06b0*/  SHF.L.W.U32.HI R2, R3.reuse, 0x2, R0 ;  /* 0x0000000203027819 */ /* 0x040fe20000010e00 */
[----:B------:R-:W-:-:S03]  /*06c0*/  IMAD.SHL.U32 R3, R3, 0x4, RZ ;  /* 0x0000000403037824 */ /* 0x000fc600078e00ff */
[----:B------:R-:W-:-:S04]  /*06d0*/  SHF.R.S32.HI R6, RZ, 0x1f, R2 ;  /* 0x0000001fff067819 */ /* 0x000fc80000011402 */
[C---:B------:R-:W-:Y:S02]  /*06e0*/  LOP3.LUT R14, R6.reuse, R3, RZ, 0x3c, !PT ;  /* 0x00000003060e7212 */ /* 0x040fe400078e3cff */
[----:B------:R-:W-:Y:S02]  /*06f0*/  LOP3.LUT R15, R6, R2, RZ, 0x3c, !PT ;  /* 0x00000002060f7212 */ /* 0x000fe400078e3cff */
[----:B------:R-:W-:Y:S02]  /*0700*/  SHF.R.U32.HI R3, RZ, 0x1e, R0 ;  /* 0x0000001eff037819 */ /* 0x000fe40000011600 */
[C---:B------:R-:W-:Y:S02]  /*0710*/  LOP3.LUT R0, R2.reuse, R7, RZ, 0x3c, !PT ;  /* 0x0000000702007212 */ /* 0x040fe400078e3cff */
[----:B------:R-:W1:Y:S01]  /*0720*/  I2F.F64.S64 R14, R14 ;  /* 0x0000000e000e7312 */ /* 0x000e620000301c00 */
[----:B------:R-:W-:Y:S02]  /*0730*/  LEA.HI R6, R2, R3, RZ, 0x1 ;  /* 0x0000000302067211 */ /* 0x000fe400078f08ff */
[----:B------:R-:W-:-:S02]  /*0740*/  ISETP.GE.AND P1, PT, R0, RZ, PT ;  /* 0x000000ff0000720c */ /* 0x000fc40003f26270 */
[----:B------:R-:W-:-:S05]  /*0750*/  IADD3 R0, PT, PT, -R6, RZ, RZ ;  /* 0x000000ff06007210 */ /* 0x000fca0007ffe1ff */
[----:B------:R-:W-:Y:S01]  /*0760*/  @!P0 IMAD.MOV.U32 R6, RZ, RZ, R0 ;  /* 0x000000ffff068224 */ /* 0x000fe200078e0000 */
[----:B-1----:R-:W-:-:S10]  /*0770*/  DMUL R16, R14, UR4 ;  /* 0x000000040e107c28 */ /* 0x002fd40008000000 */
[----:B------:R-:W1:Y:S02]  /*0780*/  F2F.F32.F64 R16, R16 ;  /* 0x0000001000107310 */ /* 0x000e640000301000 */
[----:B01----:R-:W-:-:S07]  /*0790*/  FSEL R0, -R16, R16, !P1 ;  /* 0x0000001010007208 */ /* 0x003fce0004800100 */
.L_x_6:
[----:B------:R-:W-:Y:S05]  /*07a0*/  BSYNC.RECONVERGENT B0 ;  /* 0x0000000000007941 */ /* 0x000fea0003800200 */
.L_x_5:
[----:B------:R-:W-:Y:S01]  /*07b0*/  MOV R11, 0x37cbac00 ;  /* 0x37cbac00000b7802 */ /* 0x000fe20000000f00 */
[----:B------:R-:W-:Y:S01]  /*07c0*/  FMUL R2, R0, R0 ;  /* 0x0000000000027220 */ /* 0x000fe20000400000 */
[C---:B------:R-:W-:Y:S01]  /*07d0*/  LOP3.LUT R8, R6.reuse, 0x1, RZ, 0xc0, !PT ;  /* 0x0000000106087812 */ /* 0x040fe200078ec0ff */
[----:B------:R-:W-:Y:S01]  /*07e0*/  IMAD.MOV.U32 R20, RZ, RZ, 0x3c0885e4 ;  /* 0x3c0885e4ff147424 */ /* 0x000fe200078e00ff */
[----:B------:R-:W-:Y:S01]  /*07f0*/  IADD3 R6, PT, PT, R6, 0x1, RZ ;  /* 0x0000000106067810 */ /* 0x000fe20007ffe0ff */
[----:B------:R-:W-:Y:S01]  /*0800*/  FFMA R3, R2, R11, -0.0013887860113754868507 ;  /* 0xbab607ed02037423 */ /* 0x000fe2000000000b */
[----:B------:R-:W-:Y:S01]  /*0810*/  ISETP.NE.U32.AND P0, PT, R8, 0x1, PT ;  /* 0x000000010800780c */ /* 0x000fe20003f05070 */
[----:B------:R-:W-:Y:S01]  /*0820*/  IMAD.MOV.U32 R13, RZ, RZ, 0x3e2aaaa8 ;  /* 0x3e2aaaa8ff0d7424 */ /* 0x000fe200078e00ff */
[----:B------:R-:W-:Y:S01]  /*0830*/  LOP3.LUT P1, RZ, R6, 0x2, RZ, 0xc0, !PT ;  /* 0x0000000206ff7812 */ /* 0x000fe2000782c0ff */
[----:B------:R-:W-:Y:S01]  /*0840*/  BSSY.RECONVERGENT B0, `(.L_x_8) ;  /* 0x0000045000007945 */ /* 0x000fe20003800200 */
[----:B------:R-:W-:-:S02]  /*0850*/  FSEL R3, R3, -0.00019574658654164522886, P0 ;  /* 0xb94d415303037808 */ /* 0x000fc40000000000 */
[----:B------:R-:W-:Y:S02]  /*0860*/  FSEL R15, R20, 0.041666727513074874878, !P0 ;  /* 0x3d2aaabb140f7808 */ /* 0x000fe40004000000 */
[----:B------:R-:W-:Y:S02]  /*0870*/  FSEL R0, R0, 1, !P0 ;  /* 0x3f80000000007808 */ /* 0x000fe40004000000 */
[----:B------:R-:W-:Y:S01]  /*0880*/  FSEL R6, -R13, -0.4999999701976776123, !P0 ;  /* 0xbeffffff0d067808 */ /* 0x000fe20004000100 */
[C---:B------:R-:W-:Y:S01]  /*0890*/  FFMA R3, R2.reuse, R3, R15 ;  /* 0x0000000302037223 */ /* 0x040fe2000000000f */
[----:B------:R-:W-:Y:S01]  /*08a0*/  FSETP.GE.AND P0, PT, |R7|, 105615, PT ;  /* 0x47ce47800700780b */ /* 0x000fe20003f06200 */
[C---:B------:R-:W-:Y:S02]  /*08b0*/  FFMA R17, R2.reuse, R0, RZ ;  /* 0x0000000002117223 */ /* 0x040fe400000000ff */
[----:B------:R-:W-:Y:S01]  /*08c0*/  FFMA R3, R2, R3, R6 ;  /* 0x0000000302037223 */ /* 0x000fe20000000006 */
[----:B------:R-:W-:-:S03]  /*08d0*/  IMAD.MOV.U32 R6, RZ, RZ, R9 ;  /* 0x000000ffff067224 */ /* 0x000fc600078e0009 */
[----:B------:R-:W-:Y:S01]  /*08e0*/  FFMA R17, R17, R3, R0 ;  /* 0x0000000311117223 */ /* 0x000fe20000000000 */
[----:B------:R-:W-:-:S03]  /*08f0*/  MOV R0, R10 ;  /* 0x0000000a00007202 */ /* 0x000fc60000000f00 */
[----:B------:R-:W-:Y:S02]  /*0900*/  @P1 FADD R17, RZ, -R17 ;  /* 0x80000011ff111221 */ /* 0x000fe40000000000 */
[----:B------:R-:W-:Y:S05]  /*0910*/  @!P0 BRA `(.L_x_9) ;  /* 0x0000000000dc8947 */ /* 0x000fea0003800000 */
[----:B------:R-:W-:-:S13]  /*0920*/  FSETP.NEU.AND P0, PT, |R7|, +INF , PT ;  /* 0x7f8000000700780b */ /* 0x000fda0003f0d200 */
[----:B------:R-:W-:Y:S01]  /*0930*/  @!P0 FMUL R6, RZ, R7 ;  /* 0x00000007ff068220 */ /* 0x000fe20000400000 */
[----:B------:R-:W-:Y:S01]  /*0940*/  @!P0 MOV R0, RZ ;  /* 0x000000ff00008202 */ /* 0x000fe20000000f00 */
[----:B------:R-:W-:Y:S06]  /*0950*/  @!P0 BRA `(.L_x_9) ;  /* 0x0000000000cc8947 */ /* 0x000fec0003800000 */
[----:B------:R-:W-:Y:S02]  /*0960*/  IMAD.SHL.U32 R2, R7, 0x100, RZ ;  /* 0x0000010007027824 */ /* 0x000fe400078e00ff */
[----:B------:R-:W-:Y:S02]  /*0970*/  HFMA2 R8, -RZ, RZ, 0, 0 ;  /* 0x00000000ff087431 */ /* 0x000fe400000001ff */
[----:B------:R-:W-:Y:S01]  /*0980*/  IMAD.MOV.U32 R0, RZ, RZ, R1 ;  /* 0x000000ffff007224 */ /* 0x000fe200078e0001 */
[----:B------:R-:W0:Y:S01]  /*0990*/  LDCU.64 UR8, c[0x4][URZ] ;  /* 0x01000000ff0877ac */ /* 0x000e220008000a00 */
[----:B------:R-:W-:Y:S01]  /*09a0*/  LOP3.LUT R21, R2, 0x80000000, RZ, 0xfc, !PT ;  /* 0x8000000002157812 */ /* 0x000fe200078efcff */
[----:B------:R-:W-:Y:S01]  /*09b0*/  UMOV UR5, URZ ;  /* 0x000000ff00057c82 */ /* 0x000fe20008000000 */
[----:B------:R-:W-:-:S05]  /*09c0*/  UMOV UR4, URZ ;  /* 0x000000ff00047c82 */ /* 0x000fca0008000000 */
.L_x_10:
[----:B0-----:R-:W-:Y:S01]  /*09d0*/  MOV R14, UR8 ;  /* 0x00000008000e7c02 */ /* 0x001fe20008000f00 */
[----:B------:R-:W-:-:S05]  /*09e0*/  IMAD.U32 R15, RZ, RZ, UR9 ;  /* 0x00000009ff0f7e24 */ /* 0x000fca000f8e00ff */
        /* <DEDUP_REMOVED lines=9> */
[----:B0-----:R-:W-:Y:S01]  /*0a80*/  IADD3 R0, PT, PT, R0, 0x4, RZ ;  /* 0x0000000400007810 */ /* 0x001fe20007ffe0ff */
[----:B------:R-:W-:Y:S06]  /*0a90*/  BRA.U UP0, `(.L_x_10) ;  /* 0xfffffffd00cc7547 */ /* 0x000fec000b83ffff */
[----:B------:R-:W-:Y:S01]  /*0aa0*/  SHF.R.U32.HI R6, RZ, 0x17, R7 ;  /* 0x00000017ff067819 */ /* 0x000fe20000011607 */
[----:B------:R0:W-:Y:S03]  /*0ab0*/  STL [R1+0x18], R8 ;  /* 0x0000180801007387 */ /* 0x0001e60000100800 */
[C---:B------:R-:W-:Y:S02]  /*0ac0*/  LOP3.LUT R0, R6.reuse, 0xe0, RZ, 0xc0, !PT ;  /* 0x000000e006007812 */ /* 0x040fe400078ec0ff */
[----:B------:R-:W-:-:S03]  /*0ad0*/  LOP3.LUT P0, RZ, R6, 0x1f, RZ, 0xc0, !PT ;  /* 0x0000001f06ff7812 */ /* 0x000fc6000780c0ff */
[----:B------:R-:W-:-:S05]  /*0ae0*/  VIADD R0, R0, 0xffffff80 ;  /* 0xffffff8000007836 */ /* 0x000fca0000000000 */
[----:B------:R-:W-:-:S05]  /*0af0*/  SHF.R.U32.HI R0, RZ, 0x5, R0 ;  /* 0x00000005ff007819 */ /* 0x000fca0000011600 */
[----:B------:R-:W-:-:S05]  /*0b00*/  IMAD R16, R0, -0x4, R1 ;  /* 0xfffffffc00107824 */ /* 0x000fca00078e0201 */
[----:B------:R-:W2:Y:S04]  /*0b10*/  LDL R0, [R16+0x18] ;  /* 0x0000180010007983 */ /* 0x000ea80000100800 */
[----:B------:R-:W2:Y:S04]  /*0b20*/  LDL R3, [R16+0x14] ;  /* 0x0000140010037983 */ /* 0x000ea80000100800 */
[----:B------:R-:W3:Y:S01]  /*0b30*/  @P0 LDL R2, [R16+0x10] ;  /* 0x0000100010020983 */ /* 0x000ee20000100800 */
[----:B------:R-:W-:Y:S01]  /*0b40*/  LOP3.LUT R6, R6, 0x1f, RZ, 0xc0, !PT ;  /* 0x0000001f06067812 */ /* 0x000fe200078ec0ff */
[----:B------:R-:W-:Y:S01]  /*0b50*/  UMOV UR4, 0x54442d19 ;  /* 0x54442d1900047882 */ /* 0x000fe20000000000 */
[----:B------:R-:W-:Y:S01]  /*0b60*/  UMOV UR5, 0x3bf921fb ;  /* 0x3bf921fb00057882 */ /* 0x000fe20000000000 */
[----:B------:R-:W-:-:S02]  /*0b70*/  ISETP.GE.AND P1, PT, R7, RZ, PT ;  /* 0x000000ff0700720c */ /* 0x000fc40003f26270 */
[-C--:B--2---:R-:W-:Y:S02]  /*0b80*/  @P0 SHF.L.W.U32.HI R0, R3, R6.reuse, R0 ;  /* 0x0000000603000219 */ /* 0x084fe40000010e00 */
[----:B---3--:R-:W-:-:S04]  /*0b90*/  @P0 SHF.L.W.U32.HI R3, R2, R6, R3 ;  /* 0x0000000602030219 */ /* 0x008fc80000010e03 */
[C---:B------:R-:W-:Y:S02]  /*0ba0*/  SHF.L.W.U32.HI R2, R3.reuse, 0x2, R0 ;  /* 0x0000000203027819 */ /* 0x040fe40000010e00 */
[----:B------:R-:W-:Y:S02]  /*0bb0*/  SHF.L.U32 R3, R3, 0x2, RZ ;  /* 0x0000000203037819 */ /* 0x000fe400000006ff */
[----:B------:R-:W-:-:S04]  /*0bc0*/  SHF.R.S32.HI R6, RZ, 0x1f, R2 ;  /* 0x0000001fff067819 */ /* 0x000fc80000011402 */
[C---:B------:R-:W-:Y:S02]  /*0bd0*/  LOP3.LUT R14, R6.reuse, R3, RZ, 0x3c, !PT ;  /* 0x00000003060e7212 */ /* 0x040fe400078e3cff */
[----:B------:R-:W-:Y:S02]  /*0be0*/  LOP3.LUT R15, R6, R2, RZ, 0x3c, !PT ;  /* 0x00000002060f7212 */ /* 0x000fe400078e3cff */
[----:B------:R-:W-:Y:S02]  /*0bf0*/  SHF.R.U32.HI R3, RZ, 0x1e, R0 ;  /* 0x0000001eff037819 */ /* 0x000fe40000011600 */
[C---:B------:R-:W-:Y:S02]  /*0c00*/  LOP3.LUT R6, R2.reuse, R7, RZ, 0x3c, !PT ;  /* 0x0000000702067212 */ /* 0x040fe400078e3cff */
[----:B------:R-:W1:Y:S01]  /*0c10*/  I2F.F64.S64 R14, R14 ;  /* 0x0000000e000e7312 */ /* 0x000e620000301c00 */
[----:B------:R-:W-:Y:S02]  /*0c20*/  LEA.HI R0, R2, R3, RZ, 0x1 ;  /* 0x0000000302007211 */ /* 0x000fe400078f08ff */
[----:B------:R-:W-:-:S03]  /*0c30*/  ISETP.GE.AND P0, PT, R6, RZ, PT ;  /* 0x000000ff0600720c */ /* 0x000fc60003f06270 */
[----:B------:R-:W-:-:S05]  /*0c40*/  IMAD.MOV R2, RZ, RZ, -R0 ;  /* 0x000000ffff027224 */ /* 0x000fca00078e0a00 */
[----:B------:R-:W-:Y:S01]  /*0c50*/  @!P1 MOV R0, R2 ;  /* 0x0000000200009202 */ /* 0x000fe20000000f00 */
[----:B-1----:R-:W-:-:S10]  /*0c60*/  DMUL R18, R14, UR4 ;  /* 0x000000040e127c28 */ /* 0x002fd40008000000 */
[----:B------:R-:W1:Y:S02]  /*0c70*/  F2F.F32.F64 R18, R18 ;  /* 0x0000001200127310 */ /* 0x000e640000301000 */
[----:B01----:R-:W-:-:S07]  /*0c80*/  FSEL R6, -R18, R18, !P0 ;  /* 0x0000001212067208 */ /* 0x003fce0004000100 */
.L_x_9:
[----:B------:R-:W-:Y:S05]  /*0c90*/  BSYNC.RECONVERGENT B0 ;  /* 0x0000000000007941 */ /* 0x000fea0003800200 */
.L_x_8:
[----:B------:R-:W-:Y:S01]  /*0ca0*/  FMUL R8, R6, R6 ;  /* 0x0000000606087220 */ /* 0x000fe20000400000 */
[----:B------:R-:W-:Y:S01]  /*0cb0*/  LOP3.LUT R2, R0, 0x1, RZ, 0xc0, !PT ;  /* 0x0000000100027812 */ /* 0x000fe200078ec0ff */
[----:B------:R-:W-:Y:S01]  /*0cc0*/  IMAD.MOV.U32 R22, RZ, RZ, 0x3d2aaabb ;  /* 0x3d2aaabbff167424 */ /* 0x000fe200078e00ff */
[----:B------:R-:W0:Y:S01]  /*0cd0*/  LDCU UR4, c[0x0][0x390] ;  /* 0x00007200ff0477ac */ /* 0x000e220008000800 */
[----:B------:R-:W-:Y:S01]  /*0ce0*/  FFMA R14, R8, R11, -0.0013887860113754868507 ;  /* 0xbab607ed080e7423 */ /* 0x000fe2000000000b */
[----:B------:R-:W-:Y:S01]  /*0cf0*/  ISETP.NE.U32.AND P0, PT, R2, 0x1, PT ;  /* 0x000000010200780c */ /* 0x000fe20003f05070 */
[----:B------:R-:W-:Y:S01]  /*0d00*/  FMUL R16, R4, R17 ;  /* 0x0000001104107220 */ /* 0x000fe20000400000 */
[----:B------:R-:W1:Y:S01]  /*0d10*/  LDC.64 R2, c[0x0][0x380] ;  /* 0x0000e000ff027b82 */ /* 0x000e620000000a00 */
[----:B------:R-:W-:Y:S01]  /*0d20*/  MOV R21, 0x3effffff ;  /* 0x3effffff00157802 */ /* 0x000fe20000000f00 */
[----:B------:R-:W-:Y:S01]  /*0d30*/  IMAD.MOV.U32 R18, RZ, RZ, -0x3ec00000 ;  /* 0xc1400000ff127424 */ /* 0x000fe200078e00ff */
[----:B------:R-:W-:Y:S01]  /*0d40*/  FSEL R15, R14, -0.00019574658654164522886, !P0 ;  /* 0xb94d41530e0f7808 */ /* 0x000fe20004000000 */
[----:B------:R-:W-:Y:S01]  /*0d50*/  BSSY.RECONVERGENT B0, `(.L_x_11) ;  /* 0x000004a000007945 */ /* 0x000fe20003800200 */
[----:B------:R-:W-:-:S02]  /*0d60*/  FSEL R19, R22, 0.0083327032625675201416, !P0 ;  /* 0x3c0885e416137808 */ /* 0x000fc40004000000 */
[----:B------:R-:W-:Y:S02]  /*0d70*/  LOP3.LUT P1, RZ, R0, 0x2, RZ, 0xc0, !PT ;  /* 0x0000000200ff7812 */ /* 0x000fe4000782c0ff */
[----:B------:R-:W-:Y:S01]  /*0d80*/  FSEL R14, -R21, -0.16666662693023681641, !P0 ;  /* 0xbe2aaaa8150e7808 */ /* 0x000fe20004000100 */
[----:B------:R-:W-:Y:S01]  /*0d90*/  FFMA R15, R8, R15, R19 ;  /* 0x0000000f080f7223 */ /* 0x000fe20000000013 */
[----:B------:R-:W-:Y:S01]  /*0da0*/  FSEL R0, R6, 1, P0 ;  /* 0x3f80000006007808 */ /* 0x000fe20000000000 */
[----:B------:R-:W-:Y:S01]  /*0db0*/  HFMA2 R19, -RZ, RZ, 1.875, 0 ;  /* 0x3f800000ff137431 */ /* 0x000fe200000001ff */
[----:B------:R-:W-:Y:S01]  /*0dc0*/  FSETP.GE.AND P0, PT, |R7|, 105615, PT ;  /* 0x47ce47800700780b */ /* 0x000fe20003f06200 */
[----:B------:R-:W-:Y:S01]  /*0dd0*/  FFMA R14, R8, R15, R14 ;  /* 0x0000000f080e7223 */ /* 0x000fe2000000000e */
[----:B0-----:R-:W-:Y:S02]  /*0de0*/  IMAD R12, R12, UR4, R5 ;  /* 0x000000040c0c7c24 */ /* 0x001fe4000f8e0205 */
[----:B------:R-:W-:Y:S01]  /*0df0*/  FFMA R15, R8, R0, RZ ;  /* 0x00000000080f7223 */ /* 0x000fe200000000ff */
[----:B------:R-:W-:-:S03]  /*0e00*/  MOV R5, R9 ;  /* 0x0000000900057202 */ /* 0x000fc60000000f00 */
[----:B------:R-:W-:Y:S01]  /*0e10*/  FFMA R15, R15, R14, R0 ;  /* 0x0000000e0f0f7223 */ /* 0x000fe20000000000 */
[----:B------:R-:W-:-:S03]  /*0e20*/  IMAD.MOV.U32 R0, RZ, RZ, R10 ;  /* 0x000000ffff007224 */ /* 0x000fc600078e000a */
[----:B------:R-:W-:Y:S01]  /*0e30*/  @P1 FADD R15, RZ, -R15 ;  /* 0x8000000fff0f1221 */ /* 0x000fe20000000000 */
[----:B-1----:R-:W-:-:S04]  /*0e40*/  IMAD.WIDE.U32 R2, R12, 0x10, R2 ;  /* 0x000000100c027825 */ /* 0x002fc800078e0002 */
[----:B------:R-:W-:-:S05]  /*0e50*/  FMUL R17, R4, R15 ;  /* 0x0000000f04117220 */ /* 0x000fca0000400000 */
[----:B------:R0:W-:Y:S01]  /*0e60*/  STG.E.128 desc[UR6][R2.64], R16 ;  /* 0x0000001002007986 */ /* 0x0001e2000c101d06 */
[----:B------:R-:W-:Y:S05]  /*0e70*/  @!P0 BRA `(.L_x_12) ;  /* 0x0000000000dc8947 */ /* 0x000fea0003800000 */
[----:B------:R-:W-:-:S13]  /*0e80*/  FSETP.NEU.AND P0, PT, |R7|, +INF , PT ;  /* 0x7f8000000700780b */ /* 0x000fda0003f0d200 */
[----:B------:R-:W-:Y:S01]  /*0e90*/  @!P0 FMUL R5, RZ, R7 ;  /* 0x00000007ff058220 */ /* 0x000fe20000400000 */
[----:B------:R-:W-:Y:S01]  /*0ea0*/  @!P0 IMAD.MOV.U32 R0, RZ, RZ, RZ ;  /* 0x000000ffff008224 */ /* 0x000fe200078e00ff */
[----:B------:R-:W-:Y:S06]  /*0eb0*/  @!P0 BRA `(.L_x_12) ;  /* 0x0000000000cc8947 */ /* 0x000fec0003800000 */
[----:B0-----:R-:W-:Y:S01]  /*0ec0*/  SHF.L.U32 R2, R7, 0x8, RZ ;  /* 0x0000000807027819 */ /* 0x001fe200000006ff */
[----:B------:R-:W-:Y:S01]  /*0ed0*/  IMAD.MOV.U32 R6, RZ, RZ, RZ ;  /* 0x000000ffff067224 */ /* 0x000fe200078e00ff */
[----:B------:R-:W-:Y:S01]  /*0ee0*/  MOV R0, R1 ;  /* 0x0000000100007202 */ /* 0x000fe20000000f00 */
[----:B------:R-:W0:Y:S01]  /*0ef0*/  LDCU.64 UR8, c[0x4][URZ] ;  /* 0x01000000ff0877ac */ /* 0x000e220008000a00 */
[----:B------:R-:W-:Y:S01]  /*0f00*/  LOP3.LUT R17, R2, 0x80000000, RZ, 0xfc, !PT ;  /* 0x8000000002117812 */ /* 0x000fe200078efcff */
[----:B------:R-:W-:Y:S01]  /*0f10*/  UMOV UR5, URZ ;  /* 0x000000ff00057c82 */ /* 0x000fe20008000000 */
[----:B------:R-:W-:-:S05]  /*0f20*/  UMOV UR4, URZ ;  /* 0x000000ff00047c82 */ /* 0x000fca0008000000 */
.L_x_13:
        /* <DEDUP_REMOVED lines=36> */
[----:B------:R-:W0:Y:S01]  /*1170*/  I2F.F64.S64 R14, R14 ;  /* 0x0000000e000e7312 */ /* 0x000e220000301c00 */
[----:B------:R-:W-:Y:S02]  /*1180*/  LEA.HI R0, R2, R3, RZ, 0x1 ;  /* 0x0000000302007211 */ /* 0x000fe400078f08ff */
[----:B------:R-:W-:-:S02]  /*1190*/  ISETP.GE.AND P0, PT, R5, RZ, PT ;  /* 0x000000ff0500720c */ /* 0x000fc40003f06270 */
[----:B------:R-:W-:-:S05]  /*11a0*/  IADD3 R2, PT, PT, -R0, RZ, RZ ;  /* 0x000000ff00027210 */ /* 0x000fca0007ffe1ff */
[----:B------:R-:W-:Y:S01]  /*11b0*/  @!P1 IMAD.MOV.U32 R0, RZ, RZ, R2 ;  /* 0x000000ffff009224 */ /* 0x000fe200078e0002 */
[----:B0-----:R-:W-:-:S10]  /*11c0*/  DMUL R16, R14, UR4 ;  /* 0x000000040e107c28 */ /* 0x001fd40008000000 */
[----:B------:R-:W0:Y:S02]  /*11d0*/  F2F.F32.F64 R16, R16 ;  /* 0x0000001000107310 */ /* 0x000e240000301000 */
[----:B01----:R-:W-:-:S07]  /*11e0*/  FSEL R5, -R16, R16, !P0 ;  /* 0x0000001010057208 */ /* 0x003fce0004000100 */
.L_x_12:
[----:B------:R-:W-:Y:S05]  /*11f0*/  BSYNC.RECONVERGENT B0 ;  /* 0x0000000000007941 */ /* 0x000fea0003800200 */
.L_x_11:
[C---:B0-----:R-:W-:Y:S01]  /*1200*/  LOP3.LUT R3, R0.reuse, 0x1, RZ, 0xc0, !PT ;  /* 0x0000000100037812 */ /* 0x041fe200078ec0ff */
[----:B------:R-:W-:Y:S01]  /*1210*/  FMUL R2, R5, R5 ;  /* 0x0000000505027220 */ /* 0x000fe20000400000 */
[----:B------:R-:W-:Y:S01]  /*1220*/  IADD3 R0, PT, PT, R0, 0x1, RZ ;  /* 0x0000000100007810 */ /* 0x000fe20007ffe0ff */
[----:B------:R-:W-:Y:S01]  /*1230*/  BSSY.RECONVERGENT B0, `(.L_x_14) ;  /* 0x0000047000007945 */ /* 0x000fe20003800200 */
[----:B------:R-:W-:Y:S01]  /*1240*/  ISETP.NE.U32.AND P0, PT, R3, 0x1, PT ;  /* 0x000000010300780c */ /* 0x000fe20003f05070 */
[----:B------:R-:W-:Y:S01]  /*1250*/  FFMA R3, R2, R11, -0.0013887860113754868507 ;  /* 0xbab607ed02037423 */ /* 0x000fe2000000000b */
[----:B------:R-:W-:Y:S02]  /*1260*/  LOP3.LUT P1, RZ, R0, 0x2, RZ, 0xc0, !PT ;  /* 0x0000000200ff7812 */ /* 0x000fe4000782c0ff */
[----:B------:R-:W-:Y:S02]  /*1270*/  FSEL R15, R20, 0.041666727513074874878, !P0 ;  /* 0x3d2aaabb140f7808 */ /* 0x000fe40004000000 */
[----:B------:R-:W-:-:S02]  /*1280*/  FSEL R3, R3, -0.00019574658654164522886, P0 ;  /* 0xb94d415303037808 */ /* 0x000fc40000000000 */
[----:B------:R-:W-:Y:S02]  /*1290*/  FSEL R0, R5, 1, !P0 ;  /* 0x3f80000005007808 */ /* 0x000fe40004000000 */
[----:B------:R-:W-:Y:S01]  /*12a0*/  FSEL R6, -R13, -0.4999999701976776123, !P0 ;  /* 0xbeffffff0d067808 */ /* 0x000fe20004000100 */
[C---:B------:R-:W-:Y:S01]  /*12b0*/  FFMA R15, R2.reuse, R3, R15 ;  /* 0x00000003020f7223 */ /* 0x040fe2000000000f */
[----:B------:R-:W-:Y:S01]  /*12c0*/  FSETP.GE.AND P0, PT, |R7|, 105615, PT ;  /* 0x47ce47800700780b */ /* 0x000fe20003f06200 */
[C---:B------:R-:W-:Y:S02]  /*12d0*/  FFMA R3, R2.reuse, R0, RZ ;  /* 0x0000000002037223 */ /* 0x040fe400000000ff */
[----:B------:R-:W-:-:S04]  /*12e0*/  FFMA R6, R2, R15, R6 ;  /* 0x0000000f02067223 */ /* 0x000fc80000000006 */
[----:B------:R-:W-:-:S04]  /*12f0*/  FFMA R3, R3, R6, R0 ;  /* 0x0000000603037223 */ /* 0x000fc80000000000 */
[----:B------:R-:W-:-:S04]  /*1300*/  @P1 FADD R3, RZ, -R3 ;  /* 0x80000003ff031221 */ /* 0x000fc80000000000 */
[----:B------:R-:W-:Y:S01]  /*1310*/  FMUL R0, R4, -R3 ;  /* 0x8000000304007220 */ /* 0x000fe20000400000 */
[----:B------:R-:W-:Y:S06]  /*1320*/  @!P0 BRA `(.L_x_15) ;  /* 0x0000000000dc8947 */ /* 0x000fec0003800000 */
[----:B------:R-:W-:-:S13]  /*1330*/  FSETP.NEU.AND P0, PT, |R7|, +INF , PT ;  /* 0x7f8000000700780b */ /* 0x000fda0003f0d200 */
[----:B------:R-:W-:Y:S01]  /*1340*/  @!P0 FMUL R9, RZ, R7 ;  /* 0x00000007ff098220 */ /* 0x000fe20000400000 */
[----:B------:R-:W-:Y:S01]  /*1350*/  @!P0 MOV R10, RZ ;  /* 0x000000ff000a8202 */ /* 0x000fe20000000f00 */
[----:B------:R-:W-:Y:S06]  /*1360*/  @!P0 BRA `(.L_x_15) ;  /* 0x0000000000cc8947 */ /* 0x000fec0003800000 */
[----:B------:R-:W-:Y:S02]  /*1370*/  IMAD.SHL.U32 R3, R7, 0x100, RZ ;  /* 0x0000010007037824 */ /* 0x000fe400078e00ff */
[----:B------:R-:W-:Y:S01]  /*1380*/  HFMA2 R8, -RZ, RZ, 0, 0 ;  /* 0x00000000ff087431 */ /* 0x000fe200000001ff */
[----:B------:R-:W-:Y:S01]  /*1390*/  MOV R2, R1 ;  /* 0x0000000100027202 */ /* 0x000fe20000000f00 */
[----:B------:R-:W0:Y:S01]  /*13a0*/  LDCU.64 UR8, c[0x4][URZ] ;  /* 0x01000000ff0877ac */ /* 0x000e220008000a00 */
[----:B------:R-:W-:Y:S01]  /*13b0*/  LOP3.LUT R5, R3, 0x80000000, RZ, 0xfc, !PT ;  /* 0x8000000003057812 */ /* 0x000fe200078efcff */
[----:B------:R-:W-:Y:S01]  /*13c0*/  UMOV UR5, URZ ;  /* 0x000000ff00057c82 */ /* 0x000fe20008000000 */
[----:B------:R-:W-:-:S05]  /*13d0*/  UMOV UR4, URZ ;  /* 0x000000ff00047c82 */ /* 0x000fca0008000000 */
.L_x_16:
        /* <DEDUP_REMOVED lines=29> */
[C-C-:B------:R-:W-:Y:S02]  /*15b0*/  SHF.L.W.U32.HI R5, R3.reuse, 0x2, R2.reuse ;  /* 0x0000000203057819 */ /* 0x140fe40000010e02 */
[----:B------:R-:W-:Y:S02]  /*15c0*/  SHF.L.U32 R3, R3, 0x2, RZ ;  /* 0x0000000203037819 */ /* 0x000fe400000006ff */
[----:B------:R-:W-:Y:S02]  /*15d0*/  SHF.R.S32.HI R6, RZ, 0x1f, R5 ;  /* 0x0000001fff067819 */ /* 0x000fe40000011405 */
[----:B------:R-:W-:Y:S02]  /*15e0*/  SHF.R.U32.HI R2, RZ, 0x1e, R2 ;  /* 0x0000001eff027819 */ /* 0x000fe40000011602 */
[C---:B------:R-:W-:Y:S02]  /*15f0*/  LOP3.LUT R14, R6.reuse, R3, RZ, 0x3c, !PT ;  /* 0x00000003060e7212 */ /* 0x040fe400078e3cff */
[----:B------:R-:W-:-:S02]  /*1600*/  LOP3.LUT R15, R6, R5, RZ, 0x3c, !PT ;  /* 0x00000005060f7212 */ /* 0x000fc400078e3cff */
[C---:B------:R-:W-:Y:S02]  /*1610*/  LEA.HI R10, R5.reuse, R2, RZ, 0x1 ;  /* 0x00000002050a7211 */ /* 0x040fe400078f08ff */
[----:B------:R-:W-:Y:S02]  /*1620*/  LOP3.LUT R7, R5, R7, RZ, 0x3c, !PT ;  /* 0x0000000705077212 */ /* 0x000fe400078e3cff */
[----:B------:R-:W1:Y:S01]  /*1630*/  I2F.F64.S64 R14, R14 ;  /* 0x0000000e000e7312 */ /* 0x000e620000301c00 */
[----:B------:R-:W-:Y:S02]  /*1640*/  IADD3 R2, PT, PT, -R10, RZ, RZ ;  /* 0x000000ff0a027210 */ /* 0x000fe40007ffe1ff */
[----:B------:R-:W-:-:S03]  /*1650*/  ISETP.GE.AND P0, PT, R7, RZ, PT ;  /* 0x000000ff0700720c */ /* 0x000fc60003f06270 */
[----:B------:R-:W-:Y:S01]  /*1660*/  @!P1 IMAD.MOV.U32 R10, RZ, RZ, R2 ;  /* 0x000000ffff0a9224 */ /* 0x000fe200078e0002 */
[----:B-1----:R-:W-:-:S10]  /*1670*/  DMUL R16, R14, UR4 ;  /* 0x000000040e107c28 */ /* 0x002fd40008000000 */
[----:B------:R-:W1:Y:S02]  /*1680*/  F2F.F32.F64 R16, R16 ;  /* 0x0000001000107310 */ /* 0x000e640000301000 */
[----:B01----:R-:W-:-:S07]  /*1690*/  FSEL R9, -R16, R16, !P0 ;  /* 0x0000001010097208 */ /* 0x003fce0004000100 */
.L_x_15:
[----:B------:R-:W-:Y:S05]  /*16a0*/  BSYNC.RECONVERGENT B0 ;  /* 0x0000000000007941 */ /* 0x000fea0003800200 */
.L_x_14:
[----:B------:R-:W-:Y:S01]  /*16b0*/  FMUL R3, R9, R9 ;  /* 0x0000000909037220 */ /* 0x000fe20000400000 */
[C---:B------:R-:W-:Y:S01]  /*16c0*/  LOP3.LUT R2, R10.reuse, 0x1, RZ, 0xc0, !PT ;  /* 0x000000010a027812 */ /* 0x040fe200078ec0ff */
[----:B------:R-:W-:Y:S01]  /*16d0*/  BSSY.RECONVERGENT B2, `(.L_x_17) ;  /* 0x000001b000027945 */ /* 0x000fe20003800200 */
[----:B------:R-:W-:Y:S01]  /*16e0*/  LOP3.LUT P1, RZ, R10, 0x2, RZ, 0xc0, !PT ;  /* 0x000000020aff7812 */ /* 0x000fe2000782c0ff */
[----:B------:R-:W-:Y:S01]  /*16f0*/  FFMA R11, R3, R11, -0.0013887860113754868507 ;  /* 0xbab607ed030b7423 */ /* 0x000fe2000000000b */
[----:B------:R-:W-:Y:S02]  /*1700*/  ISETP.NE.U32.AND P0, PT, R2, 0x1, PT ;  /* 0x000000010200780c */ /* 0x000fe40003f05070 */
[----:B------:R-:W-:Y:S02]  /*1710*/  MOV R8, 0x3b5a740e ;  /* 0x3b5a740e00087802 */ /* 0x000fe40000000f00 */
[----:B------:R-:W-:Y:S02]  /*1720*/  FSEL R22, R22, 0.0083327032625675201416, !P0 ;  /* 0x3c0885e416167808 */ /* 0x000fe40004000000 */
[----:B------:R-:W-:-:S02]  /*1730*/  FSEL R6, R11, -0.00019574658654164522886, !P0 ;  /* 0xb94d41530b067808 */ /* 0x000fc40004000000 */
[----:B------:R-:W-:Y:S02]  /*1740*/  FSEL R2, R9, 1, P0 ;  /* 0x3f80000009027808 */ /* 0x000fe40000000000 */
[----:B------:R-:W-:Y:S01]  /*1750*/  FSEL R21, -R21, -0.16666662693023681641, !P0 ;  /* 0xbe2aaaa815157808 */ /* 0x000fe20004000100 */
[C---:B------:R-:W-:Y:S02]  /*1760*/  FFMA R6, R3.reuse, R6, R22 ;  /* 0x0000000603067223 */ /* 0x040fe40000000016 */
[C---:B------:R-:W-:Y:S02]  /*1770*/  FFMA R5, R3.reuse, R2, RZ ;  /* 0x0000000203057223 */ /* 0x040fe400000000ff */
[----:B------:R-:W-:Y:S01]  /*1780*/  FFMA R6, R3, R6, R21 ;  /* 0x0000000603067223 */ /* 0x000fe20000000015 */
[----:B------:R-:W-:-:S03]  /*1790*/  HFMA2 R3, -RZ, RZ, 3.79296875, 0 ;  /* 0x43960000ff037431 */ /* 0x000fc600000001ff */
[----:B------:R-:W-:-:S04]  /*17a0*/  FFMA R5, R5, R6, R2 ;  /* 0x0000000605057223 */ /* 0x000fc80000000002 */
[----:B------:R-:W-:Y:S01]  /*17b0*/  @P1 FADD R5, RZ, -R5 ;  /* 0x80000005ff051221 */ /* 0x000fe20000000000 */
[----:B------:R-:W-:-:S03]  /*17c0*/  FFMA R3, R8, -R3, 1 ;  /* 0x3f80000008037423 */ /* 0x000fc60000000803 */
[----:B------:R-:W-:Y:S01]  /*17d0*/  FMUL R2, R4, -R5 ;  /* 0x8000000504027220 */ /* 0x000fe20000400000 */
[----:B------:R-:W-:-:S03]  /*17e0*/  FFMA R3, R3, R8, 0.0033333334140479564667 ;  /* 0x3b5a740e03037423 */ /* 0x000fc60000000008 */
[----:B------:R-:W0:Y:S01]  /*17f0*/  FCHK P0, R2, 300 ;  /* 0x4396000002007902 */ /* 0x000e220000000000 */
[----:B------:R-:W-:-:S04]  /*1800*/  FFMA R5, R2, R3, RZ ;  /* 0x0000000302057223 */ /* 0x000fc800000000ff */
[----:B------:R-:W-:-:S04]  /*1810*/  FFMA R4, R5, -300, R2 ;  /* 0xc396000005047823 */ /* 0x000fc80000000002 */
[----:B------:R-:W-:Y:S01]  /*1820*/  FFMA R5, R3, R4, R5 ;  /* 0x0000000403057223 */ /* 0x000fe20000000005 */
[----:B0-----:R-:W-:Y:S06]  /*1830*/  @!P0 BRA `(.L_x_18) ;  /* 0x0000000000108947 */ /* 0x001fec0003800000 */
[----:B------:R-:W-:Y:S01]  /*1840*/  IMAD.MOV.U32 R31, RZ, RZ, 0x43960000 ;  /* 0x43960000ff1f7424 */ /* 0x000fe200078e00ff */
[----:B------:R-:W-:-:S07]  /*1850*/  MOV R8, 0x1870 ;  /* 0x0000187000087802 */ /* 0x000fce0000000f00 */
[----:B------:R-:W-:Y:S05]  /*1860*/  CALL.REL.NOINC `($__internal_1_$__cuda_sm3x_div_rn_noftz_f32_slowpath) ;  /* 0x0000001800687944 */ /* 0x000fea0003c00000 */
[----:B------:R-:W-:-:S07]  /*1870*/  MOV R5, R2 ;  /* 0x0000000200057202 */ /* 0x000fce0000000f00 */
.L_x_18:
[----:B------:R-:W-:Y:S05]  /*1880*/  BSYNC.RECONVERGENT B2 ;  /* 0x0000000000027941 */ /* 0x000fea0003800200 */
.L_x_17:
[----:B------:R-:W-:Y:S01]  /*1890*/  HFMA2 R4, -RZ, RZ, 0.9189453125, 16608 ;  /* 0x3b5a740eff047431 */ /* 0x000fe200000001ff */
[----:B------:R-:W0:Y:S01]  /*18a0*/  LDC.64 R2, c[0x0][0x388] ;  /* 0x0000e200ff027b82 */ /* 0x000e220000000a00 */
[----:B------:R-:W-:Y:S01]  /*18b0*/  IMAD.MOV.U32 R7, RZ, RZ, 0x43960000 ;  /* 0x43960000ff077424 */ /* 0x000fe200078e00ff */
[----:B------:R-:W1:Y:S01]  /*18c0*/  FCHK P0, R0, 300 ;  /* 0x4396000000007902 */ /* 0x000e620000000000 */
[----:B------:R-:W-:Y:S02]  /*18d0*/  BSSY.RECONVERGENT B2, `(.L_x_19) ;  /* 0x000000d000027945 */ /* 0x000fe40003800200 */
[----:B------:R-:W-:-:S04]  /*18e0*/  FFMA R7, R4, -R7, 1 ;  /* 0x3f80000004077423 */ /* 0x000fc80000000807 */
[----:B------:R-:W-:-:S04]  /*18f0*/  FFMA R6, R7, R4, 0.0033333334140479564667 ;  /* 0x3b5a740e07067423 */ /* 0x000fc80000000004 */
[----:B------:R-:W-:-:S04]  /*1900*/  FFMA R7, R0, R6, RZ ;  /* 0x0000000600077223 */ /* 0x000fc800000000ff */
[----:B------:R-:W-:Y:S01]  /*1910*/  FFMA R4, R7, -300, R0 ;  /* 0xc396000007047823 */ /* 0x000fe20000000000 */
[----:B0-----:R-:W-:-:S04]  /*1920*/  IMAD.WIDE.U32 R12, R12, 0x10, R2 ;  /* 0x000000100c0c7825 */ /* 0x001fc800078e0002 */
[----:B------:R-:W-:Y:S01]  /*1930*/  FFMA R4, R6, R4, R7 ;  /* 0x0000000406047223 */ /* 0x000fe20000000007 */
[----:B-1----:R-:W-:Y:S06]  /*1940*/  @!P0 BRA `(.L_x_20) ;  /* 0x0000000000148947 */ /* 0x002fec0003800000 */
[----:B------:R-:W-:Y:S02]  /*1950*/  MOV R2, R0 ;  /* 0x0000000000027202 */ /* 0x000fe40000000f00 */
[----:B------:R-:W-:Y:S02]  /*1960*/  MOV R31, 0x43960000 ;  /* 0x43960000001f7802 */ /* 0x000fe40000000f00 */
[----:B------:R-:W-:-:S07]  /*1970*/  MOV R8, 0x1990 ;  /* 0x0000199000087802 */ /* 0x000fce0000000f00 */
[----:B------:R-:W-:Y:S05]  /*1980*/  CALL.REL.NOINC `($__internal_1_$__cuda_sm3x_div_rn_noftz_f32_slowpath) ;  /* 0x0000001800207944 */ /* 0x000fea0003c00000 */
[----:B------:R-:W-:-:S07]  /*1990*/  IMAD.MOV.U32 R4, RZ, RZ, R2 ;  /* 0x000000ffff047224 */ /* 0x000fce00078e0002 */
.L_x_20:
[----:B------:R-:W-:Y:S05]  /*19a0*/  BSYNC.RECONVERGENT B2 ;  /* 0x0000000000027941 */ /* 0x000fea0003800200 */
.L_x_19:
[----:B------:R-:W-:Y:S01]  /*19b0*/  HFMA2 R7, -RZ, RZ, 1.875, 0 ;  /* 0x3f800000ff077431 */ /* 0x000fe200000001ff */
[----:B------:R-:W-:-:S05]  /*19c0*/  MOV R6, 0x80000000 ;  /* 0x8000000000067802 */ /* 0x000fca0000000f00 */
[----:B------:R-:W-:Y:S01]  /*19d0*/  STG.E.128 desc[UR6][R12.64], R4 ;  /* 0x000000040c007986 */ /* 0x000fe2000c101d06 */
[----:B------:R-:W-:Y:S05]  /*19e0*/  EXIT ;  /* 0x000000000000794d */ /* 0x000fea0003800000 */
.L_x_2:
[----:B------:R-:W0:Y:S01]  /*19f0*/  LDC.64 R22, c[0x0][0x380] ;  /* 0x0000e000ff167b82 */ /* 0x000e220000000a00 */
[----:B------:R-:W1:Y:S07]  /*1a00*/  LDCU UR4, c[0x0][0x390] ;  /* 0x00007200ff0477ac */ /* 0x000e6e0008000800 */
[----:B------:R-:W2:Y:S01]  /*1a10*/  LDC.64 R20, c[0x0][0x388] ;  /* 0x0000e200ff147b82 */ /* 0x000ea20000000a00 */
[----:B-1----:R-:W-:-:S04]  /*1a20*/  IMAD R3, R12, UR4, R5 ;  /* 0x000000040c037c24 */ /* 0x002fc8000f8e0205 */
[----:B0-----:R-:W-:-:S05]  /*1a30*/  IMAD.WIDE.U32 R22, R3, 0x10, R22 ;  /* 0x0000001003167825 */ /* 0x001fca00078e0016 */
[----:B------:R-:W3:Y:S01]  /*1a40*/  LDG.E.128 R4, desc[UR6][R22.64] ;  /* 0x0000000616047981 */ /* 0x000ee2000c1e1d00 */
[----:B--2---:R-:W-:-:S05]  /*1a50*/  IMAD.WIDE.U32 R20, R3, 0x10, R20 ;  /* 0x0000001003147825 */ /* 0x004fca00078e0014 */
[----:B------:R0:W5:Y:S01]  /*1a60*/  LDG.E.128 R12, desc[UR6][R20.64] ;  /* 0x00000006140c7981 */ /* 0x000162000c1e1d00 */
[----:B------:R-:W-:Y:S01]  /*1a70*/  BSSY.RECONVERGENT B0, `(.L_x_21) ;  /* 0x0000010000007945 */ /* 0x000fe20003800200 */
[----:B---3--:R-:W-:-:S04]  /*1a80*/  FMUL R3, R5, R5 ;  /* 0x0000000505037220 */ /* 0x008fc80000400000 */
[----:B------:R-:W-:-:S04]  /*1a90*/  FFMA R3, R4, R4, R3 ;  /* 0x0000000404037223 */ /* 0x000fc80000000003 */
[----:B------:R-:W-:-:S04]  /*1aa0*/  FFMA R0, R6, R6, R3 ;  /* 0x0000000606007223 */ /* 0x000fc80000000003 */
[----:B------:R-:W-:Y:S01]  /*1ab0*/  VIADD R2, R0, 0xf3000000 ;  /* 0xf300000000027836 */ /* 0x000fe20000000000 */
[----:B------:R0:W1:Y:S04]  /*1ac0*/  MUFU.RSQ R3, R0 ;  /* 0x0000000000037308 */ /* 0x0000680000001400 */
[----:B------:R-:W-:-:S13]  /*1ad0*/  ISETP.GT.U32.AND P0, PT, R2, 0x727fffff, PT ;  /* 0x727fffff0200780c */ /* 0x000fda0003f04070 */
[----:B01----:R-:W-:Y:S05]  /*1ae0*/  @!P0 BRA `(.L_x_22) ;  /* 0x0000000000108947 */ /* 0x003fea0003800000 */
[----:B------:R-:W-:Y:S02]  /*1af0*/  MOV R2, R0 ;  /* 0x0000000000027202 */ /* 0x000fe40000000f00 */
[----:B------:R-:W-:-:S07]  /*1b00*/  MOV R11, 0x1b20 ;  /* 0x00001b20000b7802 */ /* 0x000fce0000000f00 */
[----:B-----5:R-:W-:Y:S05]  /*1b10*/  CALL.REL.NOINC `($__internal_0_$__cuda_sm20_sqrt_rn_f32_slowpath) ;  /* 0x0000001400607944 */ /* 0x020fea0003c00000 */
[----:B------:R-:W-:Y:S05]  /*1b20*/  BRA `(.L_x_23) ;  /* 0x0000000000107947 */ /* 0x000fea0003800000 */
.L_x_22:
[----:B------:R-:W-:Y:S01]  /*1b30*/  FMUL.FTZ R17, R0, R3 ;  /* 0x0000000300117220 */ /* 0x000fe20000410000 */
[----:B------:R-:W-:-:S03]  /*1b40*/  FMUL.FTZ R3, R3, 0.5 ;  /* 0x3f00000003037820 */ /* 0x000fc60000410000 */
[----:B------:R-:W-:-:S04]  /*1b50*/  FFMA R2, -R17, R17, R0 ;  /* 0x0000001111027223 */ /* 0x000fc80000000100 */
[----:B------:R-:W-:-:S07]  /*1b60*/  FFMA R17, R2, R3, R17 ;  /* 0x0000000302117223 */ /* 0x000fce0000000011 */
.L_x_23:
[----:B------:R-:W-:Y:S05]  /*1b70*/  BSYNC.RECONVERGENT B0 ;  /* 0x0000000000007941 */ /* 0x000fea0003800200 */
.L_x_21:
[----:B------:R-:W0:Y:S01]  /*1b80*/  MUFU.RCP R2, R17 ;  /* 0x0000001100027308 */ /* 0x000e220000001000 */
[----:B------:R-:W-:Y:S07]  /*1b90*/  BSSY.RECONVERGENT B2, `(.L_x_24) ;  /* 0x000000c000027945 */ /* 0x000fee0003800200 */
[----:B------:R-:W1:Y:S01]  /*1ba0*/  FCHK P0, R4, R17 ;  /* 0x0000001104007302 */ /* 0x000e620000000000 */
[----:B0-----:R-:W-:-:S04]  /*1bb0*/  FFMA R3, R2, -R17, 1 ;  /* 0x3f80000002037423 */ /* 0x001fc80000000811 */
[----:B------:R-:W-:-:S04]  /*1bc0*/  FFMA R3, R2, R3, R2 ;  /* 0x0000000302037223 */ /* 0x000fc80000000002 */
[----:B------:R-:W-:-:S04]  /*1bd0*/  FFMA R2, R4, R3, RZ ;  /* 0x0000000304027223 */ /* 0x000fc800000000ff */
[----:B------:R-:W-:-:S04]  /*1be0*/  FFMA R7, R2, -R17, R4 ;  /* 0x8000001102077223 */ /* 0x000fc80000000004 */
[----:B------:R-:W-:Y:S01]  /*1bf0*/  FFMA R2, R3, R7, R2 ;  /* 0x0000000703027223 */ /* 0x000fe20000000002 */
[----:B-1----:R-:W-:Y:S06]  /*1c00*/  @!P0 BRA `(.L_x_25) ;  /* 0x0000000000108947 */ /* 0x002fec0003800000 */
[----:B------:R-:W-:Y:S01]  /*1c10*/  MOV R2, R4 ;  /* 0x0000000400027202 */ /* 0x000fe20000000f00 */
[----:B------:R-:W-:Y:S01]  /*1c20*/  IMAD.MOV.U32 R31, RZ, RZ, R17 ;  /* 0x000000ffff1f7224 */ /* 0x000fe200078e0011 */
[----:B------:R-:W-:-:S07]  /*1c30*/  MOV R8, 0x1c50 ;  /* 0x00001c5000087802 */ /* 0x000fce0000000f00 */
[----:B-----5:R-:W-:Y:S05]  /*1c40*/  CALL.REL.NOINC `($__internal_1_$__cuda_sm3x_div_rn_noftz_f32_slowpath) ;  /* 0x0000001400707944 */ /* 0x020fea0003c00000 */
.L_x_25:
[----:B------:R-:W-:Y:S05]  /*1c50*/  BSYNC.RECONVERGENT B2 ;  /* 0x0000000000027941 */ /* 0x000fea0003800200 */
.L_x_24:
[----:B------:R-:W-:Y:S01]  /*1c60*/  FMUL R0, R0, 10000 ;  /* 0x461c400000007820 */ /* 0x000fe20000400000 */
[----:B------:R-:W-:Y:S03]  /*1c70*/  BSSY.RECONVERGENT B2, `(.L_x_26) ;  /* 0x000000d000027945 */ /* 0x000fe60003800200 */
        /* <DEDUP_REMOVED lines=8> */
[----:B------:R-:W-:Y:S02]  /*1d00*/  MOV R31, R0 ;  /* 0x00000000001f7202 */ /* 0x000fe40000000f00 */
[----:B------:R-:W-:-:S07]  /*1d10*/  MOV R8, 0x1d30 ;  /* 0x00001d3000087802 */ /* 0x000fce0000000f00 */
[----:B-----5:R-:W-:Y:S05]  /*1d20*/  CALL.REL.NOINC `($__internal_1_$__cuda_sm3x_div_rn_noftz_f32_slowpath) ;  /* 0x0000001400387944 */ /* 0x020fea0003c00000 */
[----:B------:R-:W-:-:S07]  /*1d30*/  MOV R26, R2 ;  /* 0x00000002001a7202 */ /* 0x000fce0000000f00 */
.L_x_27:
[----:B------:R-:W-:Y:S05]  /*1d40*/  BSYNC.RECONVERGENT B2 ;  /* 0x0000000000027941 */ /* 0x000fea0003800200 */
.L_x_26:
        /* <DEDUP_REMOVED lines=9> */
[----:B------:R-:W-:Y:S01]  /*1de0*/  IMAD.MOV.U32 R2, RZ, RZ, R5 ;  /* 0x000000ffff027224 */ /* 0x000fe200078e0005 */
[----:B------:R-:W-:Y:S02]  /*1df0*/  MOV R31, R17 ;  /* 0x00000011001f7202 */ /* 0x000fe40000000f00 */
[----:B------:R-:W-:-:S07]  /*1e00*/  MOV R8, 0x1e20 ;  /* 0x00001e2000087802 */ /* 0x000fce0000000f00 */
[----:B-----5:R-:W-:Y:S05]  /*1e10*/  CALL.REL.NOINC `($__internal_1_$__cuda_sm3x_div_rn_noftz_f32_slowpath) ;  /* 0x0000001000fc7944 */ /* 0x020fea0003c00000 */
.L_x_29:
[----:B------:R-:W-:Y:S05]  /*1e20*/  BSYNC.RECONVERGENT B2 ;  /* 0x0000000000027941 */ /* 0x000fea0003800200 */
.L_x_28:
[----:B------:R-:W0:Y:S01]  /*1e30*/  MUFU.RCP R25, R0 ;  /* 0x0000000000197308 */ /* 0x000e220000001000 */
[----:B------:R-:W-:Y:S07]  /*1e40*/  BSSY.RECONVERGENT B2, `(.L_x_30) ;  /* 0x000000c000027945 */ /* 0x000fee0003800200 */
        /* <DEDUP_REMOVED lines=10> */
[----:B------:R-:W-:-:S07]  /*1ef0*/  IMAD.MOV.U32 R25, RZ, RZ, R2 ;  /* 0x000000ffff197224 */ /* 0x000fce00078e0002 */
.L_x_31:
[----:B------:R-:W-:Y:S05]  /*1f00*/  BSYNC.RECONVERGENT B2 ;  /* 0x0000000000027941 */ /* 0x000fea0003800200 */
.L_x_30:
        /* <DEDUP_REMOVED lines=9> */
[----:B------:R-:W-:Y:S02]  /*1fa0*/  MOV R31, R17 ;  /* 0x00000011001f7202 */ /* 0x000fe40000000f00 */
[----:B------:R-:W-:Y:S02]  /*1fb0*/  MOV R2, R6 ;  /* 0x0000000600027202 */ /* 0x000fe40000000f00 */
[----:B------:R-:W-:-:S07]  /*1fc0*/  MOV R8, 0x1fe0 ;  /* 0x00001fe000087802 */ /* 0x000fce0000000f00 */
[----:B-----5:R-:W-:Y:S05]  /*1fd0*/  CALL.REL.NOINC `($__internal_1_$__cuda_sm3x_div_rn_noftz_f32_slowpath) ;  /* 0x00000010008c7944 */ /* 0x020fea0003c00000 */
.L_x_33:
[----:B------:R-:W-:Y:S05]  /*1fe0*/  BSYNC.RECONVERGENT B2 ;  /* 0x0000000000027941 */ /* 0x000fea0003800200 */
.L_x_32:
        /* <DEDUP_REMOVED lines=9> */
[----:B------:R-:W-:Y:S01]  /*2080*/  IMAD.MOV.U32 R31, RZ, RZ, R0 ;  /* 0x000000ffff1f7224 */ /* 0x000fe200078e0000 */
[----:B------:R-:W-:-:S07]  /*2090*/  MOV R8, 0x20b0 ;  /* 0x000020b000087802 */ /* 0x000fce0000000f00 */
[----:B-----5:R-:W-:Y:S05]  /*20a0*/  CALL.REL.NOINC `($__internal_1_$__cuda_sm3x_div_rn_noftz_f32_slowpath) ;  /* 0x0000001000587944 */ /* 0x020fea0003c00000 */
[----:B------:R-:W-:-:S07]  /*20b0*/  MOV R24, R2 ;  /* 0x0000000200187202 */ /* 0x000fce0000000f00 */
.L_x_35:
[----:B------:R-:W-:Y:S05]  /*20c0*/  BSYNC.RECONVERGENT B2 ;  /* 0x0000000000027941 */ /* 0x000fea0003800200 */
.L_x_34:
[C---:B------:R-:W-:Y:S01]  /*20d0*/  FADD R0, R5.reuse, -4 ;  /* 0xc080000005007421 */ /* 0x040fe20000000000 */
[----:B------:R-:W-:Y:S01]  /*20e0*/  FADD R16, R5, 4 ;  /* 0x4080000005107421 */ /* 0x000fe20000000000 */
[----:B------:R-:W-:Y:S02]  /*20f0*/  BSSY.RECONVERGENT B0, `(.L_x_36) ;  /* 0x0000014000007945 */ /* 0x000fe40003800200 */
[----:B------:R-:W-:-:S04]  /*2100*/  FMUL R3, R0, R0 ;  /* 0x0000000000037220 */ /* 0x000fc80000400000 */
[----:B------:R-:W-:-:S04]  /*2110*/  FFMA R3, R4, R4, R3 ;  /* 0x0000000404037223 */ /* 0x000fc80000000003 */
[----:B------:R-:W-:Y:S01]  /*2120*/  FFMA R28, R6, R6, R3 ;  /* 0x00000006061c7223 */ /* 0x000fe20000000003 */
[----:B------:R-:W-:-:S03]  /*2130*/  FMUL R3, R16, R16 ;  /* 0x0000001010037220 */ /* 0x000fc60000400000 */
[----:B------:R0:W1:Y:S01]  /*2140*/  MUFU.RSQ R7, R28 ;  /* 0x0000001c00077308 */ /* 0x0000620000001400 */
[----:B------:R-:W-:Y:S01]  /*2150*/  IADD3 R2, PT, PT, R28, -0xd000000, RZ ;  /* 0xf30000001c027810 */ /* 0x000fe20007ffe0ff */
[----:B------:R-:W-:-:S03]  /*2160*/  FFMA R3, R4, R4, R3 ;  /* 0x0000000404037223 */ /* 0x000fc60000000003 */
[----:B------:R-:W-:Y:S01]  /*2170*/  ISETP.GT.U32.AND P0, PT, R2, 0x727fffff, PT ;  /* 0x727fffff0200780c */ /* 0x000fe20003f04070 */
[----:B------:R-:W-:-:S12]  /*2180*/  FFMA R27, R6, R6, R3 ;  /* 0x00000006061b7223 */ /* 0x000fd80000000003 */
[----:B01----:R-:W-:Y:S05]  /*2190*/  @!P0 BRA `(.L_x_37) ;  /* 0x0000000000148947 */ /* 0x003fea0003800000 */
[----:B------:R-:W-:Y:S01]  /*21a0*/  IMAD.MOV.U32 R2, RZ, RZ, R28 ;  /* 0x000000ffff027224 */ /* 0x000fe200078e001c */
[----:B------:R-:W-:-:S07]  /*21b0*/  MOV R11, 0x21d0 ;  /* 0x000021d0000b7802 */ /* 0x000fce0000000f00 */
[----:B-----5:R-:W-:Y:S05]  /*21c0*/  CALL.REL.NOINC `($__internal_0_$__cuda_sm20_sqrt_rn_f32_slowpath) ;  /* 0x0000000c00b47944 */ /* 0x020fea0003c00000 */
[----:B------:R-:W-:Y:S01]  /*21d0*/  MOV R29, R17 ;  /* 0x00000011001d7202 */ /* 0x000fe20000000f00 */
[----:B------:R-:W-:Y:S06]  /*21e0*/  BRA `(.L_x_38) ;  /* 0x0000000000107947 */ /* 0x000fec0003800000 */
.L_x_37:
[----:B------:R-:W-:Y:S01]  /*21f0*/  FMUL.FTZ R29, R28, R7 ;  /* 0x000000071c1d7220 */ /* 0x000fe20000410000 */
[----:B------:R-:W-:-:S03]  /*2200*/  FMUL.FTZ R7, R7, 0.5 ;  /* 0x3f00000007077820 */ /* 0x000fc60000410000 */
[----:B------:R-:W-:-:S04]  /*2210*/  FFMA R2, -R29, R29, R28 ;  /* 0x0000001d1d027223 */ /* 0x000fc8000000011c */
[----:B------:R-:W-:-:S07]  /*2220*/  FFMA R29, R2, R7, R29 ;  /* 0x00000007021d7223 */ /* 0x000fce000000001d */
.L_x_38:
[----:B------:R-:W-:Y:S05]  /*2230*/  BSYNC.RECONVERGENT B0 ;  /* 0x0000000000007941 */ /* 0x000fea0003800200 */
.L_x_36:
[----:B------:R-:W-:Y:S01]  /*2240*/  IADD3 R3, PT, PT, R27, -0xd000000, RZ ;  /* 0xf30000001b037810 */ /* 0x000fe20007ffe0ff */
[----:B------:R0:W1:Y:S01]  /*2250*/  MUFU.RSQ R2, R27 ;  /* 0x0000001b00027308 */ /* 0x0000620000001400 */
[----:B------:R-:W-:Y:S02]  /*2260*/  BSSY.RECONVERGENT B0, `(.L_x_39) ;  /* 0x000000c000007945 */ /* 0x000fe40003800200 */
[----:B------:R-:W-:-:S13]  /*2270*/  ISETP.GT.U32.AND P0, PT, R3, 0x727fffff, PT ;  /* 0x727fffff0300780c */ /* 0x000fda0003f04070 */
[----:B0-----:R-:W-:Y:S05]  /*2280*/  @!P0 BRA `(.L_x_40) ;  /* 0x0000000000148947 */ /* 0x001fea0003800000 */
[----:B-1----:R-:W-:Y:S01]  /*2290*/  IMAD.MOV.U32 R2, RZ, RZ, R27 ;  /* 0x000000ffff027224 */ /* 0x002fe200078e001b */
[----:B------:R-:W-:-:S07]  /*22a0*/  MOV R11, 0x22c0 ;  /* 0x000022c0000b7802 */ /* 0x000fce0000000f00 */
[----:B-----5:R-:W-:Y:S05]  /*22b0*/  CALL.REL.NOINC `($__internal_0_$__cuda_sm20_sqrt_rn_f32_slowpath) ;  /* 0x0000000c00787944 */ /* 0x020fea0003c00000 */
[----:B------:R-:W-:Y:S01]  /*22c0*/  MOV R31, R17 ;  /* 0x00000011001f7202 */ /* 0x000fe20000000f00 */
[----:B------:R-:W-:Y:S06]  /*22d0*/  BRA `(.L_x_41) ;  /* 0x0000000000107947 */ /* 0x000fec0003800000 */
.L_x_40:
[----:B-1----:R-:W-:Y:S01]  /*22e0*/  FMUL.FTZ R8, R27, R2 ;  /* 0x000000021b087220 */ /* 0x002fe20000410000 */
[----:B------:R-:W-:-:S03]  /*22f0*/  FMUL.FTZ R2, R2, 0.5 ;  /* 0x3f00000002027820 */ /* 0x000fc60000410000 */
[----:B------:R-:W-:-:S04]  /*2300*/  FFMA R31, -R8, R8, R27 ;  /* 0x00000008081f7223 */ /* 0x000fc8000000011b */
[----:B------:R-:W-:-:S07]  /*2310*/  FFMA R31, R31, R2, R8 ;  /* 0x000000021f1f7223 */ /* 0x000fce0000000008 */
.L_x_41:
[----:B------:R-:W-:Y:S05]  /*2320*/  BSYNC.RECONVERGENT B0 ;  /* 0x0000000000007941 */ /* 0x000fea0003800200 */
.L_x_39:
        /* <DEDUP_REMOVED lines=10> */
[----:B------:R-:W-:-:S07]  /*23d0*/  MOV R8, 0x23f0 ;  /* 0x000023f000087802 */ /* 0x000fce0000000f00 */
[----:B-----5:R-:W-:Y:S05]  /*23e0*/  CALL.REL.NOINC `($__internal_1_$__cuda_sm3x_div_rn_noftz_f32_slowpath) ;  /* 0x0000000c00887944 */ /* 0x020fea0003c00000 */
[----:B------:R-:W-:-:S07]  /*23f0*/  IMAD.MOV.U32 R19, RZ, RZ, R2 ;  /* 0x000000ffff137224 */ /* 0x000fce00078e0002 */
.L_x_43:
[----:B------:R-:W-:Y:S05]  /*2400*/  BSYNC.RECONVERGENT B2 ;  /* 0x0000000000027941 */ /* 0x000fea0003800200 */
.L_x_42:
        /* <DEDUP_REMOVED lines=12> */
[----:B------:R-:W-:-:S07]  /*24d0*/  MOV R18, R2 ;  /* 0x0000000200127202 */ /* 0x000fce0000000f00 */
.L_x_45:
[----:B------:R-:W-:Y:S05]  /*24e0*/  BSYNC.RECONVERGENT B2 ;  /* 0x0000000000027941 */ /* 0x000fea0003800200 */
.L_x_44:
        /* <DEDUP_REMOVED lines=10> */
[----:B------:R-:W-:-:S07]  /*2590*/  MOV R8, 0x25b0 ;  /* 0x000025b000087802 */ /* 0x000fce0000000f00 */
[----:B-----5:R-:W-:Y:S05]  /*25a0*/  CALL.REL.NOINC `($__internal_1_$__cuda_sm3x_div_rn_noftz_f32_slowpath) ;  /* 0x0000000c00187944 */ /* 0x020fea0003c00000 */
[----:B------:R-:W-:-:S07]  /*25b0*/  MOV R17, R2 ;  /* 0x0000000200117202 */ /* 0x000fce0000000f00 */
.L_x_47:
[----:B------:R-:W-:Y:S05]  /*25c0*/  BSYNC.RECONVERGENT B2 ;  /* 0x0000000000027941 */ /* 0x000fea0003800200 */
.L_x_46:
        /* <DEDUP_REMOVED lines=13> */
.L_x_49:
[----:B------:R-:W-:Y:S05]  /*26a0*/  BSYNC.RECONVERGENT B2 ;  /* 0x0000000000027941 */ /* 0x000fea0003800200 */
.L_x_48:
        /* <DEDUP_REMOVED lines=14> */
.L_x_51:
[----:B------:R-:W-:Y:S05]  /*2790*/  BSYNC.RECONVERGENT B2 ;  /* 0x0000000000027941 */ /* 0x000fea0003800200 */
.L_x_50:
        /* <DEDUP_REMOVED lines=13> */
.L_x_53:
[----:B------:R-:W-:Y:S05]  /*2870*/  BSYNC.RECONVERGENT B2 ;  /* 0x0000000000027941 */ /* 0x000fea0003800200 */
.L_x_52:
        /* <DEDUP_REMOVED lines=13> */
.L_x_55:
[----:B------:R-:W-:Y:S05]  /*2950*/  BSYNC.RECONVERGENT B2 ;  /* 0x0000000000027941 */ /* 0x000fea0003800200 */
.L_x_54:
        /* <DEDUP_REMOVED lines=13> */
.L_x_57:
[----:B------:R-:W-:Y:S05]  /*2a30*/  BSYNC.RECONVERGENT B2 ;  /* 0x0000000000027941 */ /* 0x000fea0003800200 */
.L_x_56:
        /* <DEDUP_REMOVED lines=13> */
.L_x_59:
[----:B------:R-:W-:Y:S05]  /*2b10*/  BSYNC.RECONVERGENT B2 ;  /* 0x0000000000027941 */ /* 0x000fea0003800200 */
.L_x_58:
        /* <DEDUP_REMOVED lines=10> */
[----:B------:R-:W-:Y:S01]  /*2bc0*/  MOV R2, R19 ;  /* 0x0000001300027202 */ /* 0x000fe20000000f00 */
[----:B------:R-:W-:Y:S01]  /*2bd0*/  IMAD.MOV.U32 R31, RZ, RZ, R28 ;  /* 0x000000ffff1f7224 */ /* 0x000fe200078e001c */
[----:B------:R-:W-:-:S07]  /*2be0*/  MOV R8, 0x2c00 ;  /* 0x00002c0000087802 */ /* 0x000fce0000000f00 */
[----:B-----5:R-:W-:Y:S05]  /*2bf0*/  CALL.REL.NOINC `($__internal_1_$__cuda_sm3x_div_rn_noftz_f32_slowpath) ;  /* 0x0000000400847944 */ /* 0x020fea0003c00000 */
[----:B------:R-:W-:-:S07]  /*2c00*/  MOV R27, R2 ;  /* 0x00000002001b7202 */ /* 0x000fce0000000f00 */
.L_x_61:
[----:B------:R-:W-:Y:S05]  /*2c10*/  BSYNC.RECONVERGENT B2 ;  /* 0x0000000000027941 */ /* 0x000fea0003800200 */
.L_x_60:
        /* <DEDUP_REMOVED lines=14> */
.L_x_63:
[----:B------:R-:W-:Y:S05]  /*2d00*/  BSYNC.RECONVERGENT B2 ;  /* 0x0000000000027941 */ /* 0x000fea0003800200 */
.L_x_62:
        /* <DEDUP_REMOVED lines=13> */
.L_x_65:
[----:B------:R-:W-:Y:S05]  /*2de0*/  BSYNC.RECONVERGENT B2 ;  /* 0x0000000000027941 */ /* 0x000fea0003800200 */
.L_x_64:
[----:B------:R-:W-:Y:S01]  /*2df0*/  FADD R19, R19, -R0 ;  /* 0x8000000013137221 */ /* 0x000fe20000000000 */
[----:B------:R-:W-:Y:S01]  /*2e00*/  FADD R29, R2, -R29 ;  /* 0x8000001d021d7221 */ /* 0x000fe20000000000 */
[----:B------:R-:W0:Y:S01]  /*2e10*/  LDCU UR4, c[0x0][0x398] ;  /* 0x00007300ff0477ac */ /* 0x000e220008000800 */
[----:B------:R-:W-:Y:S01]  /*2e20*/  FADD R27, R27, -R16 ;  /* 0x800000101b1b7221 */ /* 0x000fe20000000000 */
[----:B-----5:R-:W-:Y:S01]  /*2e30*/  FMUL R0, R14, R19 ;  /* 0x000000130e007220 */ /* 0x020fe20000400000 */
[----:B------:R-:W-:-:S03]  /*2e40*/  HFMA2 R15, -RZ, RZ, 0, 0 ;  /* 0x00000000ff0f7431 */ /* 0x000fc600000001ff */
[C---:B------:R-:W-:Y:S01]  /*2e50*/  FFMA R7, R13.reuse, R29, -R0 ;  /* 0x0000001d0d077223 */ /* 0x040fe20000000800 */
[-C--:B------:R-:W-:Y:S01]  /*2e60*/  FMUL R0, R14, R27.reuse ;  /* 0x0000001b0e007220 */ /* 0x080fe20000400000 */
[----:B------:R-:W-:Y:S02]  /*2e70*/  FMUL R27, R13, R27 ;  /* 0x0000001b0d1b7220 */ /* 0x000fe40000400000 */
[----:B------:R-:W-:Y:S01]  /*2e80*/  FADD R7, R7, -R26 ;  /* 0x8000001a07077221 */ /* 0x000fe20000000000 */
[C---:B------:R-:W-:Y:S01]  /*2e90*/  FFMA R0, R12.reuse, R29, -R0 ;  /* 0x0000001d0c007223 */ /* 0x040fe20000000800 */
[----:B------:R-:W-:Y:S02]  /*2ea0*/  FFMA R11, R12, R19, -R27 ;  /* 0x000000130c0b7223 */ /* 0x000fe4000000081b */
[----:B------:R1:W2:Y:S01]  /*2eb0*/  F2F.F64.F32 R16, R7 ;  /* 0x0000000700107310 */ /* 0x0002a20000201800 */
[----:B------:R-:W-:Y:S01]  /*2ec0*/  FADD R0, R0, -R25 ;  /* 0x8000001900007221 */ /* 0x000fe20000000000 */
[----:B------:R-:W-:Y:S01]  /*2ed0*/  FADD R11, R11, -R24 ;  /* 0x800000180b0b7221 */ /* 0x000fe20000000000 */
[----:B0-----:R-:W-:Y:S01]  /*2ee0*/  FFMA R8, R12, UR4, R4 ;  /* 0x000000040c087c23 */ /* 0x001fe20008000004 */
[----:B------:R-:W-:Y:S01]  /*2ef0*/  FFMA R24, R14, UR4, R6 ;  /* 0x000000040e187c23 */ /* 0x000fe20008000006 */
[----:B------:R-:W-:Y:S01]  /*2f00*/  FFMA R10, R13, UR4, R5 ;  /* 0x000000040d0a7c23 */ /* 0x000fe20008000005 */
[----:B------:R-:W-:-:S02]  /*2f10*/  FFMA R12, R7, UR4, R12 ;  /* 0x00000004070c7c23 */ /* 0x000fc4000800000c */
[----:B------:R-:W0:Y:S01]  /*2f20*/  F2F.F64.F32 R2, UR4 ;  /* 0x0000000400027d10 */ /* 0x000e220008201800 */
[----:B-1----:R-:W-:Y:S01]  /*2f30*/  MOV R7, 0x3f800000 ;  /* 0x3f80000000077802 */ /* 0x002fe20000000f00 */
[----:B------:R-:W-:Y:S01]  /*2f40*/  FFMA R13, R0, UR4, R13 ;  /* 0x00000004000d7c23 */ /* 0x000fe2000800000d */
[----:B------:R-:W-:Y:S01]  /*2f50*/  FFMA R14, R11, UR4, R14 ;  /* 0x000000040b0e7c23 */ /* 0x000fe2000800000e */
[----:B--2---:R-:W-:-:S04]  /*2f60*/  DMUL R16, R16, 0.5 ;  /* 0x3fe0000010107828 */ /* 0x004fc80000000000 */
[----:B------:R-:W1:Y:S04]  /*2f70*/  F2F.F64.F32 R26, R0 ;  /* 0x00000000001a7310 */ /* 0x000e680000201800 */
[----:B0-----:R-:W-:-:S04]  /*2f80*/  DMUL R4, R16, R2 ;  /* 0x0000000210047228 */ /* 0x001fc80000000000 */
[----:B------:R-:W0:Y:S01]  /*2f90*/  F2F.F64.F32 R18, R11 ;  /* 0x0000000b00127310 */ /* 0x000e220000201800 */
[----:B-1----:R-:W-:-:S07]  /*2fa0*/  DMUL R26, R26, 0.5 ;  /* 0x3fe000001a1a7828 */ /* 0x002fce0000000000 */
[----:B------:R-:W1:Y:S01]  /*2fb0*/  F2F.F64.F32 R8, R8 ;  /* 0x0000000800087310 */ /* 0x000e620000201800 */
[----:B0-----:R-:W-:-:S07]  /*2fc0*/  DMUL R18, R18, 0.5 ;  /* 0x3fe0000012127828 */ /* 0x001fce0000000000 */
[----:B------:R-:W0:Y:S01]  /*2fd0*/  F2F.F64.F32 R16, R10 ;  /* 0x0000000a00107310 */ /* 0x000e220000201800 */
[C---:B------:R-:W-:Y:S02]  /*2fe0*/  DMUL R26, R2.reuse, R26 ;  /* 0x0000001a021a7228 */ /* 0x040fe40000000000 */
[----:B------:R-:W-:-:S05]  /*2ff0*/  DMUL R18, R2, R18 ;  /* 0x0000001202127228 */ /* 0x000fca0000000000 */
[----:B------:R-:W2:Y:S01]  /*3000*/  F2F.F64.F32 R24, R24 ;  /* 0x0000001800187310 */ /* 0x000ea20000201800 */
[C---:B-1----:R-:W-:Y:S02]  /*3010*/  DFMA R8, R2.reuse, R4, R8 ;  /* 0x000000040208722b */ /* 0x042fe40000000008 */
[----:B0-----:R-:W-:-:S05]  /*3020*/  DFMA R16, R2, R26, R16 ;  /* 0x0000001a0210722b */ /* 0x001fca0000000010 */
[----:B------:R-:W-:Y:S01]  /*3030*/  F2F.F32.F64 R4, R8 ;  /* 0x0000000800047310 */ /* 0x000fe20000301000 */
[----:B--2---:R-:W-:-:S07]  /*3040*/  DFMA R18, R2, R18, R24 ;  /* 0x000000120212722b */ /* 0x004fce0000000018 */
[----:B------:R-:W-:Y:S08]  /*3050*/  F2F.F32.F64 R5, R16 ;  /* 0x0000001000057310 */ /* 0x000ff00000301000 */
[----:B------:R-:W0:Y:S02]  /*3060*/  F2F.F32.F64 R6, R18 ;  /* 0x0000001200067310 */ /* 0x000e240000301000 */
[----:B0-----:R-:W-:Y:S04]  /*3070*/  STG.E.128 desc[UR6][R22.64], R4 ;  /* 0x0000000416007986 */ /* 0x001fe8000c101d06 */
[----:B------:R-:W-:Y:S01]  /*3080*/  STG.E.128 desc[UR6][R20.64], R12 ;  /* 0x0000000c14007986 */ /* 0x000fe2000c101d06 */
[----:B------:R-:W-:Y:S05]  /*3090*/  EXIT ;  /* 0x000000000000794d */ /* 0x000fea0003800000 */
        .weak           $__internal_0_$__cuda_sm20_sqrt_rn_f32_slowpath
        .type           $__internal_0_$__cuda_sm20_sqrt_rn_f32_slowpath,@function
        .size           $__internal_0_$__cuda_sm20_sqrt_rn_f32_slowpath,($__internal_1_$__cuda_sm3x_div_rn_noftz_f32_slowpath - $__internal_0_$__cuda_sm20_sqrt_rn_f32_slowpath)
$__internal_0_$__cuda_sm20_sqrt_rn_f32_slowpath:
[----:B------:R-:W-:-:S13]  /*30a0*/  LOP3.LUT P0, RZ, R2, 0x7fffffff, RZ, 0xc0, !PT ;  /* 0x7fffffff02ff7812 */ /* 0x000fda000780c0ff */
[----:B------:R-:W-:Y:S01]  /*30b0*/  @!P0 IMAD.MOV.U32 R3, RZ, RZ, R2 ;  /* 0x000000ffff038224 */ /* 0x000fe200078e0002 */
[----:B------:R-:W-:Y:S06]  /*30c0*/  @!P0 BRA `(.L_x_66) ;  /* 0x0000000000408947 */ /* 0x000fec0003800000 */
[----:B------:R-:W-:-:S13]  /*30d0*/  FSETP.GEU.FTZ.AND P0, PT, R2, RZ, PT ;  /* 0x000000ff0200720b */ /* 0x000fda0003f1e000 */
[----:B------:R-:W-:Y:S01]  /*30e0*/  @!P0 MOV R3, 0x7fffffff ;  /* 0x7fffffff00038802 */ /* 0x000fe20000000f00 */
[----:B------:R-:W-:Y:S06]  /*30f0*/  @!P0 BRA `(.L_x_66) ;  /* 0x0000000000348947 */ /* 0x000fec0003800000 */
[----:B------:R-:W-:-:S13]  /*3100*/  FSETP.GTU.FTZ.AND P0, PT, |R2|, +INF , PT ;  /* 0x7f8000000200780b */ /* 0x000fda0003f1c200 */
[----:B------:R-:W-:Y:S01]  /*3110*/  @P0 FADD.FTZ R3, R2, 1 ;  /* 0x3f80000002030421 */ /* 0x000fe20000010000 */
[----:B------:R-:W-:Y:S06]  /*3120*/  @P0 BRA `(.L_x_66) ;  /* 0x0000000000280947 */ /* 0x000fec0003800000 */
[----:B------:R-:W-:-:S13]  /*3130*/  FSETP.NEU.FTZ.AND P0, PT, |R2|, +INF , PT ;  /* 0x7f8000000200780b */ /* 0x000fda0003f1d200 */
[----:B------:R-:W-:-:S04]  /*3140*/  @P0 FFMA R7, R2, 1.84467440737095516160e+19, RZ ;  /* 0x5f80000002070823 */ /* 0x000fc800000000ff */
[----:B------:R-:W0:Y:S02]  /*3150*/  @P0 MUFU.RSQ R8, R7 ;  /* 0x0000000700080308 */ /* 0x000e240000001400 */
[----:B0-----:R-:W-:Y:S01]  /*3160*/  @P0 FMUL.FTZ R10, R7, R8 ;  /* 0x00000008070a0220 */ /* 0x001fe20000410000 */
[----:B------:R-:W-:-:S03]  /*3170*/  @P0 FMUL.FTZ R8, R8, 0.5 ;  /* 0x3f00000008080820 */ /* 0x000fc60000410000 */
[----:B------:R-:W-:-:S04]  /*3180*/  @P0 FADD.FTZ R3, -R10, -RZ ;  /* 0x800000ff0a030221 */ /* 0x000fc80000010100 */
[----:B------:R-:W-:Y:S01]  /*3190*/  @P0 FFMA R9, R10, R3, R7 ;  /* 0x000000030a090223 */ /* 0x000fe20000000007 */
[----:B------:R-:W-:-:S03]  /*31a0*/  @!P0 MOV R3, R2 ;  /* 0x0000000200038202 */ /* 0x000fc60000000f00 */
[----:B------:R-:W-:-:S04]  /*31b0*/  @P0 FFMA R8, R9, R8, R10 ;  /* 0x0000000809080223 */ /* 0x000fc8000000000a */
[----:B------:R-:W-:-:S07]  /*31c0*/  @P0 FMUL.FTZ R3, R8, 2.3283064365386962891e-10 ;  /* 0x2f80000008030820 */ /* 0x000fce0000410000 */
.L_x_66:
[----:B------:R-:W-:Y:S02]  /*31d0*/  IMAD.MOV.U32 R17, RZ, RZ, R3 ;  /* 0x000000ffff117224 */ /* 0x000fe400078e0003 */
[----:B------:R-:W-:Y:S01]  /*31e0*/  HFMA2 R3, -RZ, RZ, 0, 0 ;  /* 0x00000000ff037431 */ /* 0x000fe200000001ff */
[----:B------:R-:W-:-:S04]  /*31f0*/  MOV R2, R11 ;  /* 0x0000000b00027202 */ /* 0x000fc80000000f00 */
[----:B------:R-:W-:Y:S05]  /*3200*/  RET.REL.NODEC R2 `(_Z6kernelP6float4S0_jjfb) ;  /* 0xffffffcc027c7950 */ /* 0x000fea0003c3ffff */
        .weak           $__internal_1_$__cuda_sm3x_div_rn_noftz_f32_slowpath
        .type           $__internal_1_$__cuda_sm3x_div_rn_noftz_f32_slowpath,@function
        .size           $__internal_1_$__cuda_sm3x_div_rn_noftz_f32_slowpath,(.L_x_80 - $__internal_1_$__cuda_sm3x_div_rn_noftz_f32_slowpath)
$__internal_1_$__cuda_sm3x_div_rn_noftz_f32_slowpath:
[----:B------:R-:W-:Y:S01]  /*3210*/  SHF.R.U32.HI R7, RZ, 0x17, R31 ;  /* 0x00000017ff077819 */ /* 0x000fe2000001161f */
[----:B------:R-:W-:Y:S01]  /*3220*/  BSSY.RECONVERGENT B0, `(.L_x_67) ;  /* 0x0000064000007945 */ /* 0x000fe20003800200 */
[----:B------:R-:W-:Y:S02]  /*3230*/  SHF.R.U32.HI R10, RZ, 0x17, R2 ;  /* 0x00000017ff0a7819 */ /* 0x000fe40000011602 */
[----:B------:R-:W-:Y:S02]  /*3240*/  LOP3.LUT R7, R7, 0xff, RZ, 0xc0, !PT ;  /* 0x000000ff07077812 */ /* 0x000fe400078ec0ff */
[----:B------:R-:W-:Y:S02]  /*3250*/  LOP3.LUT R10, R10, 0xff, RZ, 0xc0, !PT ;  /* 0x000000ff0a0a7812 */ /* 0x000fe400078ec0ff */
[----:B------:R-:W-:Y:S01]  /*3260*/  MOV R15, R31 ;  /* 0x0000001f000f7202 */ /* 0x000fe20000000f00 */
[----:B------:R-:W-:Y:S01]  /*3270*/  VIADD R9, R7, 0xffffffff ;  /* 0xffffffff07097836 */ /* 0x000fe20000000000 */
[----:B------:R-:W-:-:S04]  /*3280*/  IADD3 R11, PT, PT, R10, -0x1, RZ ;  /* 0xffffffff0a0b7810 */ /* 0x000fc80007ffe0ff */
[----:B------:R-:W-:-:S04]  /*3290*/  ISETP.GT.U32.AND P0, PT, R9, 0xfd, PT ;  /* 0x000000fd0900780c */ /* 0x000fc80003f04070 */
[----:B------:R-:W-:-:S13]  /*32a0*/  ISETP.GT.U32.OR P0, PT, R11, 0xfd, P0 ;  /* 0x000000fd0b00780c */ /* 0x000fda0000704470 */
[----:B------:R-:W-:Y:S01]  /*32b0*/  @!P0 IMAD.MOV.U32 R3, RZ, RZ, RZ ;  /* 0x000000ffff038224 */ /* 0x000fe200078e00ff */
[----:B------:R-:W-:Y:S06]  /*32c0*/  @!P0 BRA `(.L_x_68) ;  /* 0x00000000005c8947 */ /* 0x000fec0003800000 */
[----:B------:R-:W-:Y:S02]  /*32d0*/  FSETP.GTU.FTZ.AND P0, PT, |R2|, +INF , PT ;  /* 0x7f8000000200780b */ /* 0x000fe40003f1c200 */
[----:B------:R-:W-:-:S04]  /*32e0*/  FSETP.GTU.FTZ.AND P1, PT, |R31|, +INF , PT ;  /* 0x7f8000001f00780b */ /* 0x000fc80003f3c200 */
[----:B------:R-:W-:-:S13]  /*32f0*/  PLOP3.LUT P0, PT, P0, P1, PT, 0xf8, 0x8f ;  /* 0x00000000008f781c */ /* 0x000fda0000703f70 */
[----:B------:R-:W-:Y:S05]  /*3300*/  @P0 BRA `(.L_x_69) ;  /* 0x0000000400500947 */ /* 0x000fea0003800000 */
[----:B------:R-:W-:-:S13]  /*3310*/  LOP3.LUT P0, RZ, R15, 0x7fffffff, R2, 0xc8, !PT ;  /* 0x7fffffff0fff7812 */ /* 0x000fda000780c802 */
[----:B------:R-:W-:Y:S05]  /*3320*/  @!P0 BRA `(.L_x_70) ;  /* 0x0000000400408947 */ /* 0x000fea0003800000 */
[C---:B------:R-:W-:Y:S02]  /*3330*/  FSETP.NEU.FTZ.AND P2, PT, |R2|.reuse, +INF , PT ;  /* 0x7f8000000200780b */ /* 0x040fe40003f5d200 */
[----:B------:R-:W-:Y:S02]  /*3340*/  FSETP.NEU.FTZ.AND P1, PT, |R31|, +INF , PT ;  /* 0x7f8000001f00780b */ /* 0x000fe40003f3d200 */
[----:B------:R-:W-:-:S11]  /*3350*/  FSETP.NEU.FTZ.AND P0, PT, |R2|, +INF , PT ;  /* 0x7f8000000200780b */ /* 0x000fd60003f1d200 */
[----:B------:R-:W-:Y:S05]  /*3360*/  @!P1 BRA !P2, `(.L_x_70) ;  /* 0x0000000400309947 */ /* 0x000fea0005000000 */
[----:B------:R-:W-:-:S04]  /*3370*/  LOP3.LUT P2, RZ, R2, 0x7fffffff, RZ, 0xc0, !PT ;  /* 0x7fffffff02ff7812 */ /* 0x000fc8000784c0ff */
[----:B------:R-:W-:-:S13]  /*3380*/  PLOP3.LUT P1, PT, P1, P2, PT, 0x2f, 0xf2 ;  /* 0x0000000000f2781c */ /* 0x000fda0000f24577 */
[----:B------:R-:W-:Y:S05]  /*3390*/  @P1 BRA `(.L_x_71) ;  /* 0x00000004001c1947 */ /* 0x000fea0003800000 */
[----:B------:R-:W-:-:S04]  /*33a0*/  LOP3.LUT P1, RZ, R15, 0x7fffffff, RZ, 0xc0, !PT ;  /* 0x7fffffff0fff7812 */ /* 0x000fc8000782c0ff */
[----:B------:R-:W-:-:S13]  /*33b0*/  PLOP3.LUT P0, PT, P0, P1, PT, 0x2f, 0xf2 ;  /* 0x0000000000f2781c */ /* 0x000fda0000702577 */
[----:B------:R-:W-:Y:S05]  /*33c0*/  @P0 BRA `(.L_x_72) ;  /* 0x0000000400040947 */ /* 0x000fea0003800000 */
[----:B------:R-:W-:Y:S02]  /*33d0*/  ISETP.GE.AND P0, PT, R11, RZ, PT ;  /* 0x000000ff0b00720c */ /* 0x000fe40003f06270 */
[----:B------:R-:W-:-:S11]  /*33e0*/  ISETP.GE.AND P1, PT, R9, RZ, PT ;  /* 0x000000ff0900720c */ /* 0x000fd60003f26270 */
[----:B------:R-:W-:Y:S01]  /*33f0*/  @P0 MOV R3, RZ ;  /* 0x000000ff00030202 */ /* 0x000fe20000000f00 */
[----:B------:R-:W-:Y:S01]  /*3400*/  @!P0 FFMA R2, R2, 1.84467440737095516160e+19, RZ ;  /* 0x5f80000002028823 */ /* 0x000fe200000000ff */
[----:B------:R-:W-:Y:S01]  /*3410*/  @!P0 MOV R3, 0xffffffc0 ;  /* 0xffffffc000038802 */ /* 0x000fe20000000f00 */
[----:B------:R-:W-:-:S04]  /*3420*/  @!P1 FFMA R15, R31, 1.84467440737095516160e+19, RZ ;  /* 0x5f8000001f0f9823 */ /* 0x000fc800000000ff */
[----:B------:R-:W-:-:S07]  /*3430*/  @!P1 VIADD R3, R3, 0x40 ;  /* 0x0000004003039836 */ /* 0x000fce0000000000 */
.L_x_68:
[----:B------:R-:W-:Y:S01]  /*3440*/  LEA R32, R7, 0xc0800000, 0x17 ;  /* 0xc080000007207811 */ /* 0x000fe200078eb8ff */
[----:B------:R-:W-:Y:S03]  /*3450*/  BSSY.RECONVERGENT B1, `(.L_x_73) ;  /* 0x0000036000017945 */ /* 0x000fe60003800200 */
[----:B------:R-:W-:Y:S02]  /*3460*/  IADD3 R32, PT, PT, -R32, R15, RZ ;  /* 0x0000000f20207210 */ /* 0x000fe40007ffe1ff */
[----:B------:R-:W-:Y:S02]  /*3470*/  IADD3 R15, PT, PT, R10, -0x7f, RZ ;  /* 0xffffff810a0f7810 */ /* 0x000fe40007ffe0ff */
[----:B------:R-:W0:Y:S01]  /*3480*/  MUFU.RCP R9, R32 ;  /* 0x0000002000097308 */ /* 0x000e220000001000 */
[----:B------:R-:W-:Y:S01]  /*3490*/  FADD.FTZ R10, -R32, -RZ ;  /* 0x800000ff200a7221 */ /* 0x000fe20000010100 */
[C---:B------:R-:W-:Y:S01]  /*34a0*/  IADD3 R30, PT, PT, R15.reuse, 0x7f, -R7 ;  /* 0x0000007f0f1e7810 */ /* 0x040fe20007ffe807 */
[----:B------:R-:W-:-:S04]  /*34b0*/  IMAD R11, R15, -0x800000, R2 ;  /* 0xff8000000f0b7824 */ /* 0x000fc800078e0202 */
[----:B------:R-:W-:Y:S02]  /*34c0*/  IMAD.IADD R30, R30, 0x1, R3 ;  /* 0x000000011e1e7824 */ /* 0x000fe400078e0203 */
[----:B0-----:R-:W-:-:S04]  /*34d0*/  FFMA R2, R9, R10, 1 ;  /* 0x3f80000009027423 */ /* 0x001fc8000000000a */
[----:B------:R-:W-:-:S04]  /*34e0*/  FFMA R2, R9, R2, R9 ;  /* 0x0000000209027223 */ /* 0x000fc80000000009 */
[----:B------:R-:W-:-:S04]  /*34f0*/  FFMA R3, R11, R2, RZ ;  /* 0x000000020b037223 */ /* 0x000fc800000000ff */
[----:B------:R-:W-:-:S04]  /*3500*/  FFMA R9, R10, R3, R11 ;  /* 0x000000030a097223 */ /* 0x000fc8000000000b */
[----:B------:R-:W-:-:S04]  /*3510*/  FFMA R9, R2, R9, R3 ;  /* 0x0000000902097223 */ /* 0x000fc80000000003 */
[----:B------:R-:W-:-:S04]  /*3520*/  FFMA R10, R10, R9, R11 ;  /* 0x000000090a0a7223 */ /* 0x000fc8000000000b */
[----:B------:R-:W-:-:S05]  /*3530*/  FFMA R3, R2, R10, R9 ;  /* 0x0000000a02037223 */ /* 0x000fca0000000009 */
[----:B------:R-:W-:-:S04]  /*3540*/  SHF.R.U32.HI R7, RZ, 0x17, R3 ;  /* 0x00000017ff077819 */ /* 0x000fc80000011603 */
[----:B------:R-:W-:-:S04]  /*3550*/  LOP3.LUT R7, R7, 0xff, RZ, 0xc0, !PT ;  /* 0x000000ff07077812 */ /* 0x000fc800078ec0ff */
[----:B------:R-:W-:-:S04]  /*3560*/  IADD3 R7, PT, PT, R7, R30, RZ ;  /* 0x0000001e07077210 */ /* 0x000fc80007ffe0ff */
[----:B------:R-:W-:-:S04]  /*3570*/  IADD3 R11, PT, PT, R7, -0x1, RZ ;  /* 0xffffffff070b7810 */ /* 0x000fc80007ffe0ff */
[----:B------:R-:W-:-:S13]  /*3580*/  ISETP.GE.U32.AND P0, PT, R11, 0xfe, PT ;  /* 0x000000fe0b00780c */ /* 0x000fda0003f06070 */
[----:B------:R-:W-:Y:S05]  /*3590*/  @!P0 BRA `(.L_x_74) ;  /* 0x0000000000808947 */ /* 0x000fea0003800000 */
[----:B------:R-:W-:-:S13]  /*35a0*/  ISETP.GT.AND P0, PT, R7, 0xfe, PT ;  /* 0x000000fe0700780c */ /* 0x000fda0003f04270 */
[----:B------:R-:W-:Y:S05]  /*35b0*/  @P0 BRA `(.L_x_75) ;  /* 0x00000000006c0947 */ /* 0x000fea0003800000 */
[----:B------:R-:W-:-:S13]  /*35c0*/  ISETP.GE.AND P0, PT, R7, 0x1, PT ;  /* 0x000000010700780c */ /* 0x000fda0003f06270 */
[----:B------:R-:W-:Y:S05]  /*35d0*/  @P0 BRA `(.L_x_76) ;  /* 0x0000000000740947 */ /* 0x000fea0003800000 */
[----:B------:R-:W-:Y:S02]  /*35e0*/  ISETP.GE.AND P0, PT, R7, -0x18, PT ;  /* 0xffffffe80700780c */ /* 0x000fe40003f06270 */
[----:B------:R-:W-:-:S11]  /*35f0*/  LOP3.LUT R3, R3, 0x80000000, RZ, 0xc0, !PT ;  /* 0x8000000003037812 */ /* 0x000fd600078ec0ff */
[----:B------:R-:W-:Y:S05]  /*3600*/  @!P0 BRA `(.L_x_76) ;  /* 0x0000000000688947 */ /* 0x000fea0003800000 */
[CCC-:B------:R-:W-:Y:S01]  /*3610*/  FFMA.RP R11, R2.reuse, R10.reuse, R9.reuse ;  /* 0x0000000a020b7223 */ /* 0x1c0fe20000008009 */
[CCC-:B------:R-:W-:Y:S01]  /*3620*/  FFMA.RM R30, R2.reuse, R10.reuse, R9.reuse ;  /* 0x0000000a021e7223 */ /* 0x1c0fe20000004009 */
[----:B------:R-:W-:Y:S01]  /*3630*/  FFMA.RZ R2, R2, R10, R9 ;  /* 0x0000000a02027223 */ /* 0x000fe2000000c009 */
[C---:B------:R-:W-:Y:S01]  /*3640*/  VIADD R9, R7.reuse, 0x20 ;  /* 0x0000002007097836 */ /* 0x040fe20000000000 */
[C---:B------:R-:W-:Y:S02]  /*3650*/  ISETP.NE.AND P2, PT, R7.reuse, RZ, PT ;  /* 0x000000ff0700720c */ /* 0x040fe40003f45270 */
[C---:B------:R-:W-:Y:S02]  /*3660*/  ISETP.NE.AND P1, PT, R7.reuse, RZ, PT ;  /* 0x000000ff0700720c */ /* 0x040fe40003f25270 */
[----:B------:R-:W-:Y:S02]  /*3670*/  LOP3.LUT R2, R2, 0x7fffff, RZ, 0xc0, !PT ;  /* 0x007fffff02027812 */ /* 0x000fe400078ec0ff */
[----:B------:R-:W-:-:S02]  /*3680*/  IADD3 R7, PT, PT, -R7, RZ, RZ ;  /* 0x000000ff07077210 */ /* 0x000fc40007ffe1ff */
[----:B------:R-:W-:Y:S02]  /*3690*/  LOP3.LUT R2, R2, 0x800000, RZ, 0xfc, !PT ;  /* 0x0080000002027812 */ /* 0x000fe400078efcff */
[----:B------:R-:W-:Y:S02]  /*36a0*/  FSETP.NEU.FTZ.AND P0, PT, R11, R30, PT ;  /* 0x0000001e0b00720b */ /* 0x000fe40003f1d000 */
[----:B------:R-:W-:Y:S02]  /*36b0*/  SHF.L.U32 R9, R2, R9, RZ ;  /* 0x0000000902097219 */ /* 0x000fe400000006ff */
[----:B------:R-:W-:Y:S02]  /*36c0*/  SEL R7, R7, RZ, P2 ;  /* 0x000000ff07077207 */ /* 0x000fe40001000000 */
[----:B------:R-:W-:Y:S02]  /*36d0*/  ISETP.NE.AND P1, PT, R9, RZ, P1 ;  /* 0x000000ff0900720c */ /* 0x000fe40000f25270 */
[----:B------:R-:W-:-:S02]  /*36e0*/  SHF.R.U32.HI R9, RZ, R7, R2 ;  /* 0x00000007ff097219 */ /* 0x000fc40000011602 */
[----:B------:R-:W-:Y:S02]  /*36f0*/  PLOP3.LUT P0, PT, P0, P1, PT, 0xf8, 0x8f ;  /* 0x00000000008f781c */ /* 0x000fe40000703f70 */
[----:B------:R-:W-:Y:S02]  /*3700*/  SHF.R.U32.HI R7, RZ, 0x1, R9 ;  /* 0x00000001ff077819 */ /* 0x000fe40000011609 */
[----:B------:R-:W-:-:S04]  /*3710*/  SEL R2, RZ, 0x1, !P0 ;  /* 0x00000001ff027807 */ /* 0x000fc80004000000 */
[----:B------:R-:W-:-:S04]  /*3720*/  LOP3.LUT R2, R2, 0x1, R7, 0xf8, !PT ;  /* 0x0000000102027812 */ /* 0x000fc800078ef807 */
[----:B------:R-:W-:-:S04]  /*3730*/  LOP3.LUT R2, R2, R9, RZ, 0xc0, !PT ;  /* 0x0000000902027212 */ /* 0x000fc800078ec0ff */
[----:B------:R-:W-:-:S04]  /*3740*/  IADD3 R2, PT, PT, R7, R2, RZ ;  /* 0x0000000207027210 */ /* 0x000fc80007ffe0ff */
[----:B------:R-:W-:Y:S01]  /*3750*/  LOP3.LUT R3, R2, R3, RZ, 0xfc, !PT ;  /* 0x0000000302037212 */ /* 0x000fe200078efcff */
[----:B------:R-:W-:Y:S06]  /*3760*/  BRA `(.L_x_76) ;  /* 0x0000000000107947 */ /* 0x000fec0003800000 */
.L_x_75:
[----:B------:R-:W-:-:S04]  /*3770*/  LOP3.LUT R3, R3, 0x80000000, RZ, 0xc0, !PT ;  /* 0x8000000003037812 */ /* 0x000fc800078ec0ff */
[----:B------:R-:W-:Y:S01]  /*3780*/  LOP3.LUT R3, R3, 0x7f800000, RZ, 0xfc, !PT ;  /* 0x7f80000003037812 */ /* 0x000fe200078efcff */
[----:B------:R-:W-:Y:S06]  /*3790*/  BRA `(.L_x_76) ;  /* 0x0000000000047947 */ /* 0x000fec0003800000 */
.L_x_74:
[----:B------:R-:W-:-:S07]  /*37a0*/  IMAD R3, R30, 0x800000, R3 ;  /* 0x008000001e037824 */ /* 0x000fce00078e0203 */
.L_x_76:
[----:B------:R-:W-:Y:S05]  /*37b0*/  BSYNC.RECONVERGENT B1 ;  /* 0x0000000000017941 */ /* 0x000fea0003800200 */
.L_x_73:
[----:B------:R-:W-:Y:S01]  /*37c0*/  MOV R2, R3 ;  /* 0x0000000300027202 */ /* 0x000fe20000000f00 */
[----:B------:R-:W-:Y:S06]  /*37d0*/  BRA `(.L_x_77) ;  /* 0x0000000000207947 */ /* 0x000fec0003800000 */
.L_x_72:
[----:B------:R-:W-:-:S04]  /*37e0*/  LOP3.LUT R2, R15, 0x80000000, R2, 0x48, !PT ;  /* 0x800000000f027812 */ /* 0x000fc800078e4802 */
[----:B------:R-:W-:Y:S01]  /*37f0*/  LOP3.LUT R2, R2, 0x7f800000, RZ, 0xfc, !PT ;  /* 0x7f80000002027812 */ /* 0x000fe200078efcff */
[----:B------:R-:W-:Y:S06]  /*3800*/  BRA `(.L_x_77) ;  /* 0x0000000000147947 */ /* 0x000fec0003800000 */
.L_x_71:
[----:B------:R-:W-:Y:S01]  /*3810*/  LOP3.LUT R2, R15, 0x80000000, R2, 0x48, !PT ;  /* 0x800000000f027812 */ /* 0x000fe200078e4802 */
[----:B------:R-:W-:Y:S06]  /*3820*/  BRA `(.L_x_77) ;  /* 0x00000000000c7947 */ /* 0x000fec0003800000 */
.L_x_70:
[----:B------:R-:W0:Y:S01]  /*3830*/  MUFU.RSQ R2, -QNAN ;  /* 0xffc0000000027908 */ /* 0x000e220000001400 */
[----:B------:R-:W-:Y:S05]  /*3840*/  BRA `(.L_x_77) ;  /* 0x0000000000047947 */ /* 0x000fea0003800000 */
.L_x_69:
[----:B------:R-:W-:-:S07]  /*3850*/  FADD.FTZ R2, R2, R31 ;  /* 0x0000001f02027221 */ /* 0x000fce0000010000 */
.L_x_77:
[----:B------:R-:W-:Y:S05]  /*3860*/  BSYNC.RECONVERGENT B0 ;  /* 0x0000000000007941 */ /* 0x000fea0003800200 */
.L_x_67:
[----:B------:R-:W-:-:S04]  /*3870*/  HFMA2 R9, -RZ, RZ, 0, 0 ;  /* 0x00000000ff097431 */ /* 0x000fc800000001ff */
[----:B0-----:R-:W-:Y:S05]  /*3880*/  RET.REL.NODEC R8 `(_Z6kernelP6float4S0_jjfb) ;  /* 0xffffffc408dc7950 */ /* 0x001fea0003c3ffff */
.L_x_78:
[----:B------:R-:W-:-:S00]  /*3890*/  BRA `(.L_x_78) ;  /* 0xfffffffc00fc7947 */ /* 0x000fc0000383ffff */
[----:B------:R-:W-:-:S00]  /*38a0*/  NOP ;  /* 0x0000000000007918 */ /* 0x000fc00000000000 */
        /* <DEDUP_REMOVED lines=13> */
.L_x_80:


//--------------------- .nv.global.init           --------------------------
	.section	.nv.global.init,"aw",@progbits
	.align	4
.nv.global.init:
	.type		__cudart_i2opi_f,@object
	.size		__cudart_i2opi_f,(.L_0 - __cudart_i2opi_f)
__cudart_i2opi_f:
        /*0000*/ 	.byte	0x41, 0x90, 0x43, 0x3c, 0x99, 0x95, 0x62, 0xdb, 0xc0, 0xdd, 0x34, 0xf5, 0xd1, 0x57, 0x27, 0xfc
        /*0010*/ 	.byte	0x29, 0x15, 0x44, 0x4e, 0x6e, 0x83, 0xf9, 0xa2
.L_0:


//--------------------- .nv.shared.reserved.0     --------------------------
	.section	.nv.shared.reserved.0,"aw",@nobits
	.weak		__nv_reservedSMEM_offset_0_alias
	.size		__nv_reservedSMEM_offset_0_alias, 0, 64
	.other		__nv_reservedSMEM_offset_0_alias,@"STO_CUDA_RESERVED_SHARED STV_DEFAULT"
__nv_reservedSMEM_offset_0_alias:
	.zero		0
	.zero		64


//--------------------- .nv.constant0._Z6kernelP6float4S0_jjfb --------------------------
	.section	.nv.constant0._Z6kernelP6float4S0_jjfb,"a",@progbits
	.sectionflags	@""
	.align	4
.nv.constant0._Z6kernelP6float4S0_jjfb:
	.zero		925


//--------------------- SYMBOLS --------------------------

	.type		.nv.reservedSmem.offset0,@object
	.size		.nv.reservedSmem.offset0,0x4
